	.target	sm_90a

	.elftype	@"ET_EXEC"


//--------------------- .note.nv.tkinfo           --------------------------
	.section	.note.nv.tkinfo,"",@"SHT_NOTE"
	.sectionflags	@"SHF_NOTE_NV_TKINFO"
	.tkinfo
        /*0018*/ 	.word	0x00000002
        /*0030*/ 	.string	""
        /*0030*/ 	.string	"ptxas"
        /*0030*/ 	.string	"Cuda compilation tools, release 13.0, V13.0.88"
        /*0030*/ 	.string	"Build cuda_13.0.r13.0/compiler.36424714_0"
        /*0030*/ 	.string	"-arch sm_90a -m 64 "



//--------------------- .note.nv.cuinfo           --------------------------
	.section	.note.nv.cuinfo,"",@"SHT_NOTE"
	.sectionflags	@"SHF_NOTE_NV_CUINFO"
        /*0018*/ 	.short	0x0002
        /*001a*/ 	.short	0x005a
        /*001c*/ 	.short	0x0082
	.zero		2


//--------------------- .nv.info                  --------------------------
	.section	.nv.info,"",@"SHT_CUDA_INFO"
	.align	4


	//----- nvinfo : EIATTR_REGCOUNT
	.align		4
        /*0000*/ 	.byte	0x04, 0x2f
        /*0002*/ 	.short	(.L_15 - .L_14)
	.align		4
.L_14:
        /*0004*/ 	.word	index@(_ZN7cutlass13device_kernelINS_4gemm6kernel13GemmUniversalIN4cute5tupleIJiiiiEEENS1_10collective13CollectiveMmaINS1_34MainloopSm90TmaGmmaWarpSpecializedILi5ENS5_IJNS4_1CILi1EEESB_SB_EEENS1_32KernelTmaWarpSpecializedPingpongEEENS5_IJNSA_ILi64EEENSA_ILi16EEENSA_ILi256EEEEEENS_6half_tENS5_IJlSB_lEEESJ_SK_NS4_8TiledMMAINS4_8MMA_AtomIJNS4_4SM904GMMA25MMA_64x16x16_F32F16F16_SSILNSO_5MajorE0ELSQ_0ELNSO_7ScaleInE1ELSR_1EEEEEENS4_6LayoutISC_NS5_IJNSA_ILi0EEESV_SV_EEEEENS5_IJNS4_10UnderscoreESY_SY_EEEEENS4_13SM90_TMA_LOADENS4_14ComposedLayoutINS4_7SwizzleILi3ELi4ELi3EEENS4_18smem_ptr_flag_bitsILi16EEENSU_INS5_IJNSA_ILi8EEESF_EEENS5_IJSF_SB_EEEEEEEvNS4_8identityES11_S1B_vS1C_EENS_8epilogue10collective6detail29Sm90TmaWarpSpecializedAdapterINS1F_15DefaultEpilogueISJ_SK_SK_NS1E_6thread17LinearCombinationISJ_Li1EffLNS1J_9ScaleType4KindE0ELNS_15FloatRoundStyleE2ESJ_EENS1_15EpilogueDefaultEEEEEvvEEEEvNT_6ParamsE)
        /*0008*/ 	.word	0x000000a8


	//----- nvinfo : EIATTR_FRAME_SIZE
	.align		4
.L_15:
        /*000c*/ 	.byte	0x04, 0x11
        /*000e*/ 	.short	(.L_17 - .L_16)
	.align		4
.L_16:
        /*0010*/ 	.word	index@(_ZN7cutlass13device_kernelINS_4gemm6kernel13GemmUniversalIN4cute5tupleIJiiiiEEENS1_10collective13CollectiveMmaINS1_34MainloopSm90TmaGmmaWarpSpecializedILi5ENS5_IJNS4_1CILi1EEESB_SB_EEENS1_32KernelTmaWarpSpecializedPingpongEEENS5_IJNSA_ILi64EEENSA_ILi16EEENSA_ILi256EEEEEENS_6half_tENS5_IJlSB_lEEESJ_SK_NS4_8TiledMMAINS4_8MMA_AtomIJNS4_4SM904GMMA25MMA_64x16x16_F32F16F16_SSILNSO_5MajorE0ELSQ_0ELNSO_7ScaleInE1ELSR_1EEEEEENS4_6LayoutISC_NS5_IJNSA_ILi0EEESV_SV_EEEEENS5_IJNS4_10UnderscoreESY_SY_EEEEENS4_13SM90_TMA_LOADENS4_14ComposedLayoutINS4_7SwizzleILi3ELi4ELi3EEENS4_18smem_ptr_flag_bitsILi16EEENSU_INS5_IJNSA_ILi8EEESF_EEENS5_IJSF_SB_EEEEEEEvNS4_8identityES11_S1B_vS1C_EENS_8epilogue10collective6detail29Sm90TmaWarpSpecializedAdapterINS1F_15DefaultEpilogueISJ_SK_SK_NS1E_6thread17LinearCombinationISJ_Li1EffLNS1J_9ScaleType4KindE0ELNS_15FloatRoundStyleE2ESJ_EENS1_15EpilogueDefaultEEEEEvvEEEEvNT_6ParamsE)
        /*0014*/ 	.word	0x00000000


	//----- nvinfo : EIATTR_MIN_STACK_SIZE
	.align		4
.L_17:
        /*0018*/ 	.byte	0x04, 0x12
        /*001a*/ 	.short	(.L_19 - .L_18)
	.align		4
.L_18:
        /*001c*/ 	.word	index@(_ZN7cutlass13device_kernelINS_4gemm6kernel13GemmUniversalIN4cute5tupleIJiiiiEEENS1_10collective13CollectiveMmaINS1_34MainloopSm90TmaGmmaWarpSpecializedILi5ENS5_IJNS4_1CILi1EEESB_SB_EEENS1_32KernelTmaWarpSpecializedPingpongEEENS5_IJNSA_ILi64EEENSA_ILi16EEENSA_ILi256EEEEEENS_6half_tENS5_IJlSB_lEEESJ_SK_NS4_8TiledMMAINS4_8MMA_AtomIJNS4_4SM904GMMA25MMA_64x16x16_F32F16F16_SSILNSO_5MajorE0ELSQ_0ELNSO_7ScaleInE1ELSR_1EEEEEENS4_6LayoutISC_NS5_IJNSA_ILi0EEESV_SV_EEEEENS5_IJNS4_10UnderscoreESY_SY_EEEEENS4_13SM90_TMA_LOADENS4_14ComposedLayoutINS4_7SwizzleILi3ELi4ELi3EEENS4_18smem_ptr_flag_bitsILi16EEENSU_INS5_IJNSA_ILi8EEESF_EEENS5_IJSF_SB_EEEEEEEvNS4_8identityES11_S1B_vS1C_EENS_8epilogue10collective6detail29Sm90TmaWarpSpecializedAdapterINS1F_15DefaultEpilogueISJ_SK_SK_NS1E_6thread17LinearCombinationISJ_Li1EffLNS1J_9ScaleType4KindE0ELNS_15FloatRoundStyleE2ESJ_EENS1_15EpilogueDefaultEEEEEvvEEEEvNT_6ParamsE)
        /*0020*/ 	.word	0x00000000
.L_19:


//--------------------- .nv.compat                --------------------------
	.section	.nv.compat,"",@"SHT_CUDA_COMPAT_INFO"
	.align	4
        /*0000*/ 	.byte	0x02, 0x09, 0x01, 0x00, 0x02, 0x02, 0x04, 0x00, 0x02, 0x05, 0x05, 0x00, 0x03, 0x07, 0x01, 0x01
        /*0010*/ 	.byte	0x02, 0x03, 0x01, 0x00, 0x02, 0x06, 0x01, 0x00, 0x04, 0x0b, 0x08, 0x00, 0x00, 0x00, 0x00, 0x00
        /*0020*/ 	.byte	0x00, 0x00, 0x00, 0x00


//--------------------- .nv.info._ZN7cutlass13device_kernelINS_4gemm6kernel13GemmUniversalIN4cute5tupleIJiiiiEEENS1_10collective13CollectiveMmaINS1_34MainloopSm90TmaGmmaWarpSpecializedILi5ENS5_IJNS4_1CILi1EEESB_SB_EEENS1_32KernelTmaWarpSpecializedPingpongEEENS5_IJNSA_ILi64EEENSA_ILi16EEENSA_ILi256EEEEEENS_6half_tENS5_IJlSB_lEEESJ_SK_NS4_8TiledMMAINS4_8MMA_AtomIJNS4_4SM904GMMA25MMA_64x16x16_F32F16F16_SSILNSO_5MajorE0ELSQ_0ELNSO_7ScaleInE1ELSR_1EEEEEENS4_6LayoutISC_NS5_IJNSA_ILi0EEESV_SV_EEEEENS5_IJNS4_10UnderscoreESY_SY_EEEEENS4_13SM90_TMA_LOADENS4_14ComposedLayoutINS4_7SwizzleILi3ELi4ELi3EEENS4_18smem_ptr_flag_bitsILi16EEENSU_INS5_IJNSA_ILi8EEESF_EEENS5_IJSF_SB_EEEEEEEvNS4_8identityES11_S1B_vS1C_EENS_8epilogue10collective6detail29Sm90TmaWarpSpecializedAdapterINS1F_15DefaultEpilogueISJ_SK_SK_NS1E_6thread17LinearCombinationISJ_Li1EffLNS1J_9ScaleType4KindE0ELNS_15FloatRoundStyleE2ESJ_EENS1_15EpilogueDefaultEEEEEvvEEEEvNT_6ParamsE --------------------------
	.section	.nv.info._ZN7cutlass13device_kernelINS_4gemm6kernel13GemmUniversalIN4cute5tupleIJiiiiEEENS1_10collective13CollectiveMmaINS1_34MainloopSm90TmaGmmaWarpSpecializedILi5ENS5_IJNS4_1CILi1EEESB_SB_EEENS1_32KernelTmaWarpSpecializedPingpongEEENS5_IJNSA_ILi64EEENSA_ILi16EEENSA_ILi256EEEEEENS_6half_tENS5_IJlSB_lEEESJ_SK_NS4_8TiledMMAINS4_8MMA_AtomIJNS4_4SM904GMMA25MMA_64x16x16_F32F16F16_SSILNSO_5MajorE0ELSQ_0ELNSO_7ScaleInE1ELSR_1EEEEEENS4_6LayoutISC_NS5_IJNSA_ILi0EEESV_SV_EEEEENS5_IJNS4_10UnderscoreESY_SY_EEEEENS4_13SM90_TMA_LOADENS4_14ComposedLayoutINS4_7SwizzleILi3ELi4ELi3EEENS4_18smem_ptr_flag_bitsILi16EEENSU_INS5_IJNSA_ILi8EEESF_EEENS5_IJSF_SB_EEEEEEEvNS4_8identityES11_S1B_vS1C_EENS_8epilogue10collective6detail29Sm90TmaWarpSpecializedAdapterINS1F_15DefaultEpilogueISJ_SK_SK_NS1E_6thread17LinearCombinationISJ_Li1EffLNS1J_9ScaleType4KindE0ELNS_15FloatRoundStyleE2ESJ_EENS1_15EpilogueDefaultEEEEEvvEEEEvNT_6ParamsE,"",@"SHT_CUDA_INFO"
	.sectionflags	@""
	.align	4


	//----- nvinfo : EIATTR_CUDA_API_VERSION
	.align		4
        /*0000*/ 	.byte	0x04, 0x37
        /*0002*/ 	.short	(.L_21 - .L_20)
.L_20:
        /*0004*/ 	.word	0x00000082


	//----- nvinfo : EIATTR_KPARAM_INFO
	.align		4
.L_21:
        /*0008*/ 	.byte	0x04, 0x17
        /*000a*/ 	.short	(.L_23 - .L_22)
.L_22:
        /*000c*/ 	.word	0x00000000
        /*0010*/ 	.short	0x0000
        /*0012*/ 	.short	0x0070
        /*0014*/ 	.byte	0x00, 0xf0, 0x01, 0x10


	//----- nvinfo : EIATTR_SPARSE_MMA_MASK
	.align		4
.L_23:
        /*0018*/ 	.byte	0x03, 0x50
        /*001a*/ 	.short	0x0000


	//----- nvinfo : EIATTR_MAXREG_COUNT
	.align		4
        /*001c*/ 	.byte	0x03, 0x1b
        /*001e*/ 	.short	0x00a8


	//----- nvinfo : EIATTR_NUM_BARRIERS
	.align		4
        /*0020*/ 	.byte	0x02, 0x4c
        /*0022*/ 	.byte	0x01
	.zero		1


	//----- nvinfo : EIATTR_EXTERNS
	.align		4
        /*0024*/ 	.byte	0x04, 0x0f
        /*0026*/ 	.short	(.L_25 - .L_24)


	//   ....[0]....
	.align		4
.L_24:
        /*0028*/ 	.word	index@(__assertfail)


	//----- nvinfo : EIATTR_MERCURY_ISA_VERSION
	.align		4
.L_25:
        /*002c*/ 	.byte	0x03, 0x5f
        /*002e*/ 	.short	0x0101


	//----- nvinfo : EIATTR_INT_WARP_WIDE_INSTR_OFFSETS
	.align		4
        /*0030*/ 	.byte	0x04, 0x31
        /*0032*/ 	.short	(.L_27 - .L_26)


	//   ....[0]....
.L_26:
        /*0034*/ 	.word	0x00000400


	//   ....[1]....
        /*0038*/ 	.word	0x00000420


	//   ....[2]....
        /*003c*/ 	.word	0x000004a0


	//   ....[3]....
        /*0040*/ 	.word	0x000004b0


	//   ....[4]....
        /*0044*/ 	.word	0x000004c0


	//   ....[5]....
        /*0048*/ 	.word	0x000004e0


	//   ....[6]....
        /*004c*/ 	.word	0x00000570


	//   ....[7]....
        /*0050*/ 	.word	0x00000590


	//----- nvinfo : EIATTR_COOP_GROUP_MASK_REGIDS
	.align		4
.L_27:
        /*0054*/ 	.byte	0x04, 0x29
        /*0056*/ 	.short	(.L_29 - .L_28)


	//   ....[0]....
.L_28:
        /*0058*/ 	.word	0xffffffff


	//   ....[1]....
        /*005c*/ 	.word	0xffffffff


	//   ....[2]....
        /*0060*/ 	.word	0xffffffff


	//   ....[3]....
        /*0064*/ 	.word	0xffffffff


	//   ....[4]....
        /*0068*/ 	.word	0xffffffff


	//   ....[5]....
        /*006c*/ 	.word	0xffffffff


	//----- nvinfo : EIATTR_COOP_GROUP_INSTR_OFFSETS
	.align		4
.L_29:
        /*0070*/ 	.byte	0x04, 0x28
        /*0072*/ 	.short	(.L_31 - .L_30)


	//   ....[0]....
.L_30:
        /*0074*/ 	.word	0x00000060


	//   ....[1]....
        /*0078*/ 	.word	0x00000070


	//   ....[2]....
        /*007c*/ 	.word	0x00000130


	//   ....[3]....
        /*0080*/ 	.word	0x000002e0


	//   ....[4]....
        /*0084*/ 	.word	0x00000320


	//   ....[5]....
        /*0088*/ 	.word	0x00000360


	//----- nvinfo : EIATTR_REG_RECONFIG
	.align		4
.L_31:
        /*008c*/ 	.byte	0x01, 0x54
	.zero		2


	//----- nvinfo : EIATTR_SYSCALL_OFFSETS
	.align		4
        /*0090*/ 	.byte	0x04, 0x46
        /*0092*/ 	.short	(.L_33 - .L_32)


	//   ....[0]....
.L_32:
        /*0094*/ 	.word	0x000016d0


	//----- nvinfo : EIATTR_MBARRIER_INSTR_OFFSETS
	.align		4
.L_33:
        /*0098*/ 	.byte	0x04, 0x39
        /*009a*/ 	.short	(.L_35 - .L_34)


	//   ....[0]....
.L_34:
        /*009c*/ 	.word	0x00000230
        /*00a0*/ 	.word	0x000000ff
        /*00a4*/ 	.word	0x00000000
        /*00a8*/ 	.short	0x0100
        /*00aa*/ 	.byte	0x08
	.zero		1


	//   ....[1]....
        /*00ac*/ 	.word	0x00000240
        /*00b0*/ 	.word	0x000000ff
        /*00b4*/ 	.word	0x00000028
        /*00b8*/ 	.short	0x0100
        /*00ba*/ 	.byte	0x08
	.zero		1


	//   ....[2]....
        /*00bc*/ 	.word	0x00000250
        /*00c0*/ 	.word	0x000000ff
        /*00c4*/ 	.word	0x00000008
        /*00c8*/ 	.short	0x0100
        /*00ca*/ 	.byte	0x08
	.zero		1


	//   ....[3]....
        /*00cc*/ 	.word	0x00000260
        /*00d0*/ 	.word	0x000000ff
        /*00d4*/ 	.word	0x00000030
        /*00d8*/ 	.short	0x0100
        /*00da*/ 	.byte	0x08
	.zero		1


	//   ....[4]....
        /*00dc*/ 	.word	0x00000270
        /*00e0*/ 	.word	0x000000ff
        /*00e4*/ 	.word	0x00000010
        /*00e8*/ 	.short	0x0100
        /*00ea*/ 	.byte	0x08
	.zero		1


	//   ....[5]....
        /*00ec*/ 	.word	0x00000280
        /*00f0*/ 	.word	0x000000ff
        /*00f4*/ 	.word	0x00000038
        /*00f8*/ 	.short	0x0100
        /*00fa*/ 	.byte	0x08
	.zero		1


	//   ....[6]....
        /*00fc*/ 	.word	0x00000290
        /*0100*/ 	.word	0x000000ff
        /*0104*/ 	.word	0x00000018
        /*0108*/ 	.short	0x0100
        /*010a*/ 	.byte	0x08
	.zero		1


	//   ....[7]....
        /*010c*/ 	.word	0x000002a0
        /*0110*/ 	.word	0x000000ff
        /*0114*/ 	.word	0x00000040
        /*0118*/ 	.short	0x0100
        /*011a*/ 	.byte	0x08
	.zero		1


	//   ....[8]....
        /*011c*/ 	.word	0x000002b0
        /*0120*/ 	.word	0x000000ff
        /*0124*/ 	.word	0x00000020
        /*0128*/ 	.short	0x0100
        /*012a*/ 	.byte	0x08
	.zero		1


	//   ....[9]....
        /*012c*/ 	.word	0x000002c0
        /*0130*/ 	.word	0x000000ff
        /*0134*/ 	.word	0x00000048
        /*0138*/ 	.short	0x0100
        /*013a*/ 	.byte	0x08
	.zero		1


	//   ....[10]....
        /*013c*/ 	.word	0x000005d0
        /*0140*/ 	.word	0x000000ff
        /*0144*/ 	.word	0x00000080
        /*0148*/ 	.short	0x0100
        /*014a*/ 	.byte	0x08
	.zero		1


	//   ....[11]....
        /*014c*/ 	.word	0x00000640
        /*0150*/ 	.word	0x000000ff
        /*0154*/ 	.word	0x00000088
        /*0158*/ 	.short	0x0100
        /*015a*/ 	.byte	0x08
	.zero		1


	//   ....[12]....
        /*015c*/ 	.word	0x00000660
        /*0160*/ 	.word	0x000000ff
        /*0164*/ 	.word	0x00000060
        /*0168*/ 	.short	0x0100
        /*016a*/ 	.byte	0x09
	.zero		1


	//   ....[13]....
        /*016c*/ 	.word	0x00000670
        /*0170*/ 	.word	0x000000ff
        /*0174*/ 	.word	0x00000068
        /*0178*/ 	.short	0x0100
        /*017a*/ 	.byte	0x09
	.zero		1


	//   ....[14]....
        /*017c*/ 	.word	0x00000680
        /*0180*/ 	.word	0x000000ff
        /*0184*/ 	.word	0x00000070
        /*0188*/ 	.short	0x0100
        /*018a*/ 	.byte	0x09
	.zero		1


	//   ....[15]....
        /*018c*/ 	.word	0x00000690
        /*0190*/ 	.word	0x000000ff
        /*0194*/ 	.word	0x00000078
        /*0198*/ 	.short	0x0100
        /*019a*/ 	.byte	0x09
	.zero		1


	//   ....[16]....
        /*019c*/ 	.word	0x00001590
        /*01a0*/ 	.word	0x000000ff
        /*01a4*/ 	.word	0xfffffff8
        /*01a8*/ 	.short	0x010a
        /*01aa*/ 	.byte	0x2b
	.zero		1


	//   ....[17]....
        /*01ac*/ 	.word	0x00001750
        /*01b0*/ 	.word	0x00000003
        /*01b4*/ 	.word	0x00000000
        /*01b8*/ 	.short	0x010a
        /*01ba*/ 	.byte	0x3f
	.zero		1


	//   ....[18]....
        /*01bc*/ 	.word	0x00001790
        /*01c0*/ 	.word	0x00000003
        /*01c4*/ 	.word	0x00000000
        /*01c8*/ 	.short	0x010a
        /*01ca*/ 	.byte	0x3f
	.zero		1


	//   ....[19]....
        /*01cc*/ 	.word	0x00001fd0
        /*01d0*/ 	.word	0x000000ff
        /*01d4*/ 	.word	0x00000000
        /*01d8*/ 	.short	0x010a
        /*01da*/ 	.byte	0x06
	.zero		1


	//   ....[20]....
        /*01dc*/ 	.word	0x00002010
        /*01e0*/ 	.word	0x000000ff
        /*01e4*/ 	.word	0x00000000
        /*01e8*/ 	.short	0x010a
        /*01ea*/ 	.byte	0x06
	.zero		1


	//   ....[21]....
        /*01ec*/ 	.word	0x000027b0
        /*01f0*/ 	.word	0x000000ff
        /*01f4*/ 	.word	0x00000000
        /*01f8*/ 	.short	0x0101
        /*01fa*/ 	.byte	0x06
	.zero		1


	//   ....[22]....
        /*01fc*/ 	.word	0x000028b0
        /*0200*/ 	.word	0x00000003
        /*0204*/ 	.word	0x00000000
        /*0208*/ 	.short	0x0101
        /*020a*/ 	.byte	0x29
	.zero		1


	//   ....[23]....
        /*020c*/ 	.word	0x00002980
        /*0210*/ 	.word	0x000000ff
        /*0214*/ 	.word	0x00000000
        /*0218*/ 	.short	0x0101
        /*021a*/ 	.byte	0x06
	.zero		1


	//   ....[24]....
        /*021c*/ 	.word	0x000029f0
        /*0220*/ 	.word	0x000000ff
        /*0224*/ 	.word	0x00000008
        /*0228*/ 	.short	0x010a
        /*022a*/ 	.byte	0x2b
	.zero		1


	//   ....[25]....
        /*022c*/ 	.word	0x00003740
        /*0230*/ 	.word	0x00000000
        /*0234*/ 	.word	0x00000000
        /*0238*/ 	.short	0x0101
        /*023a*/ 	.byte	0x29
	.zero		1


	//   ....[26]....
        /*023c*/ 	.word	0x00004020
        /*0240*/ 	.word	0x0000000b
        /*0244*/ 	.word	0x00000028
        /*0248*/ 	.short	0x010a
        /*024a*/ 	.byte	0x3f
	.zero		1


	//   ....[27]....
        /*024c*/ 	.word	0x000045d0
        /*0250*/ 	.word	0x00000005
        /*0254*/ 	.word	0x00000088
        /*0258*/ 	.short	0x0101
        /*025a*/ 	.byte	0x3f
	.zero		1


	//   ....[28]....
        /*025c*/ 	.word	0x00004d30
        /*0260*/ 	.word	0x00000005
        /*0264*/ 	.word	0x00000000
        /*0268*/ 	.short	0x010a
        /*026a*/ 	.byte	0x3f
	.zero		1


	//   ....[29]....
        /*026c*/ 	.word	0x00004db0
        /*0270*/ 	.word	0x00000009
        /*0274*/ 	.word	0x00000000
        /*0278*/ 	.short	0x010a
        /*027a*/ 	.byte	0x3f
	.zero		1


	//   ....[30]....
        /*027c*/ 	.word	0x00004e40
        /*0280*/ 	.word	0x00000008
        /*0284*/ 	.word	0x00000000
        /*0288*/ 	.short	0x010a
        /*028a*/ 	.byte	0x3f
	.zero		1


	//   ....[31]....
        /*028c*/ 	.word	0x00004ed0
        /*0290*/ 	.word	0x0000000b
        /*0294*/ 	.word	0x00000000
        /*0298*/ 	.short	0x010a
        /*029a*/ 	.byte	0x3f
	.zero		1


	//   ....[32]....
        /*029c*/ 	.word	0x00004f60
        /*02a0*/ 	.word	0x00000003
        /*02a4*/ 	.word	0x00000000
        /*02a8*/ 	.short	0x010a
        /*02aa*/ 	.byte	0x3f
	.zero		1


	//   ....[33]....
        /*02ac*/ 	.word	0x00004fd0
        /*02b0*/ 	.word	0x00000003
        /*02b4*/ 	.word	0xfffffff8
        /*02b8*/ 	.short	0x010a
        /*02ba*/ 	.byte	0x3f
	.zero		1


	//   ....[34]....
        /*02bc*/ 	.word	0x00005020
        /*02c0*/ 	.word	0x00000003
        /*02c4*/ 	.word	0x00000000
        /*02c8*/ 	.short	0x010a
        /*02ca*/ 	.byte	0x3f
	.zero		1


	//   ....[35]....
        /*02cc*/ 	.word	0x00005080
        /*02d0*/ 	.word	0x00000004
        /*02d4*/ 	.word	0x00000000
        /*02d8*/ 	.short	0x010a
        /*02da*/ 	.byte	0x3f
	.zero		1


	//   ....[36]....
        /*02dc*/ 	.word	0x000050e0
        /*02e0*/ 	.word	0x00000003
        /*02e4*/ 	.word	0x00000008
        /*02e8*/ 	.short	0x010a
        /*02ea*/ 	.byte	0x3f
	.zero		1


	//   ....[37]....
        /*02ec*/ 	.word	0x000051b0
        /*02f0*/ 	.word	0x0000000b
        /*02f4*/ 	.word	0x00000028
        /*02f8*/ 	.short	0x010a
        /*02fa*/ 	.byte	0x3f
	.zero		1


	//   ....[38]....
        /*02fc*/ 	.word	0x00005280
        /*0300*/ 	.word	0x00000005
        /*0304*/ 	.word	0x00000000
        /*0308*/ 	.short	0x010a
        /*030a*/ 	.byte	0x3f
	.zero		1


	//   ....[39]....
        /*030c*/ 	.word	0x000052d0
        /*0310*/ 	.word	0x00000009
        /*0314*/ 	.word	0x00000000
        /*0318*/ 	.short	0x010a
        /*031a*/ 	.byte	0x3f
	.zero		1


	//   ....[40]....
        /*031c*/ 	.word	0x00005320
        /*0320*/ 	.word	0x00000008
        /*0324*/ 	.word	0x00000000
        /*0328*/ 	.short	0x010a
        /*032a*/ 	.byte	0x3f
	.zero		1


	//   ....[41]....
        /*032c*/ 	.word	0x00005370
        /*0330*/ 	.word	0x0000000b
        /*0334*/ 	.word	0x00000000
        /*0338*/ 	.short	0x010a
        /*033a*/ 	.byte	0x3f
	.zero		1


	//----- nvinfo : EIATTR_NUM_MBARRIERS
	.align		4
.L_35:
        /*033c*/ 	.byte	0x03, 0x38
        /*033e*/ 	.short	0x0010


	//----- nvinfo : EIATTR_EXIT_INSTR_OFFSETS
	.align		4
        /*0340*/ 	.byte	0x04, 0x1c
        /*0342*/ 	.short	(.L_37 - .L_36)


	//   ....[0]....
.L_36:
        /*0344*/ 	.word	0x000011b0


	//   ....[1]....
        /*0348*/ 	.word	0x00001210


	//   ....[2]....
        /*034c*/ 	.word	0x00003d50


	//   ....[3]....
        /*0350*/ 	.word	0x00003d80


	//   ....[4]....
        /*0354*/ 	.word	0x00004fb0


	//----- nvinfo : EIATTR_MAX_THREADS
	.align		4
.L_37:
        /*0358*/ 	.byte	0x04, 0x05
        /*035a*/ 	.short	(.L_39 - .L_38)
.L_38:
        /*035c*/ 	.word	0x00000180
        /*0360*/ 	.word	0x00000001
        /*0364*/ 	.word	0x00000001


	//----- nvinfo : EIATTR_CRS_STACK_SIZE
	.align		4
.L_39:
        /*0368*/ 	.byte	0x04, 0x1e
        /*036a*/ 	.short	(.L_41 - .L_40)
.L_40:
        /*036c*/ 	.word	0x00000000


	//----- nvinfo : EIATTR_CBANK_PARAM_SIZE
	.align		4
.L_41:
        /*0370*/ 	.byte	0x03, 0x19
        /*0372*/ 	.short	0x0470


	//----- nvinfo : EIATTR_PARAM_CBANK
	.align		4
        /*0374*/ 	.byte	0x04, 0x0a
        /*0376*/ 	.short	(.L_43 - .L_42)
	.align		4
.L_42:
        /*0378*/ 	.word	index@(.nv.constant0._ZN7cutlass13device_kernelINS_4gemm6kernel13GemmUniversalIN4cute5tupleIJiiiiEEENS1_10collective13CollectiveMmaINS1_34MainloopSm90TmaGmmaWarpSpecializedILi5ENS5_IJNS4_1CILi1EEESB_SB_EEENS1_32KernelTmaWarpSpecializedPingpongEEENS5_IJNSA_ILi64EEENSA_ILi16EEENSA_ILi256EEEEEENS_6half_tENS5_IJlSB_lEEESJ_SK_NS4_8TiledMMAINS4_8MMA_AtomIJNS4_4SM904GMMA25MMA_64x16x16_F32F16F16_SSILNSO_5MajorE0ELSQ_0ELNSO_7ScaleInE1ELSR_1EEEEEENS4_6LayoutISC_NS5_IJNSA_ILi0EEESV_SV_EEEEENS5_IJNS4_10UnderscoreESY_SY_EEEEENS4_13SM90_TMA_LOADENS4_14ComposedLayoutINS4_7SwizzleILi3ELi4ELi3EEENS4_18smem_ptr_flag_bitsILi16EEENSU_INS5_IJNSA_ILi8EEESF_EEENS5_IJSF_SB_EEEEEEEvNS4_8identityES11_S1B_vS1C_EENS_8epilogue10collective6detail29Sm90TmaWarpSpecializedAdapterINS1F_15DefaultEpilogueISJ_SK_SK_NS1E_6thread17LinearCombinationISJ_Li1EffLNS1J_9ScaleType4KindE0ELNS_15FloatRoundStyleE2ESJ_EENS1_15EpilogueDefaultEEEEEvvEEEEvNT_6ParamsE)
        /*037c*/ 	.short	0x0210
        /*037e*/ 	.short	0x0470


	//----- nvinfo : EIATTR_SW_WAR
	.align		4
.L_43:
        /*0380*/ 	.byte	0x04, 0x36
        /*0382*/ 	.short	(.L_45 - .L_44)
.L_44:
        /*0384*/ 	.word	0x00000008
.L_45:


//--------------------- .nv.callgraph             --------------------------
	.section	.nv.callgraph,"",@"SHT_CUDA_CALLGRAPH"
	.align	4
	.sectionentsize	8
	.align		4
        /*0000*/ 	.word	0x00000000
	.align		4
        /*0004*/ 	.word	0xffffffff
	.align		4
        /*0008*/ 	.word	index@(_ZN7cutlass13device_kernelINS_4gemm6kernel13GemmUniversalIN4cute5tupleIJiiiiEEENS1_10collective13CollectiveMmaINS1_34MainloopSm90TmaGmmaWarpSpecializedILi5ENS5_IJNS4_1CILi1EEESB_SB_EEENS1_32KernelTmaWarpSpecializedPingpongEEENS5_IJNSA_ILi64EEENSA_ILi16EEENSA_ILi256EEEEEENS_6half_tENS5_IJlSB_lEEESJ_SK_NS4_8TiledMMAINS4_8MMA_AtomIJNS4_4SM904GMMA25MMA_64x16x16_F32F16F16_SSILNSO_5MajorE0ELSQ_0ELNSO_7ScaleInE1ELSR_1EEEEEENS4_6LayoutISC_NS5_IJNSA_ILi0EEESV_SV_EEEEENS5_IJNS4_10UnderscoreESY_SY_EEEEENS4_13SM90_TMA_LOADENS4_14ComposedLayoutINS4_7SwizzleILi3ELi4ELi3EEENS4_18smem_ptr_flag_bitsILi16EEENSU_INS5_IJNSA_ILi8EEESF_EEENS5_IJSF_SB_EEEEEEEvNS4_8identityES11_S1B_vS1C_EENS_8epilogue10collective6detail29Sm90TmaWarpSpecializedAdapterINS1F_15DefaultEpilogueISJ_SK_SK_NS1E_6thread17LinearCombinationISJ_Li1EffLNS1J_9ScaleType4KindE0ELNS_15FloatRoundStyleE2ESJ_EENS1_15EpilogueDefaultEEEEEvvEEEEvNT_6ParamsE)
	.align		4
        /*000c*/ 	.word	index@(__assertfail)
	.align		4
        /*0010*/ 	.word	0x00000000
	.align		4
        /*0014*/ 	.word	0xfffffffe
	.align		4
        /*0018*/ 	.word	0x00000000
	.align		4
        /*001c*/ 	.word	0xfffffffd
	.align		4
        /*0020*/ 	.word	0x00000000
	.align		4
        /*0024*/ 	.word	0xfffffffc


//--------------------- .nv.constant4             --------------------------
	.section	.nv.constant4,"a",@progbits
	.align	8
	.align		8
.nv.constant4:
        /*0000*/ 	.dword	__assertfail
	.align		8
        /*0008*/ 	.dword	__unnamed_1
	.align		8
        /*0010*/ 	.dword	_ZN39_INTERNAL_64a5ba7b_4_k_cu_7f8c669a_43054cuda3std3__45__cpo5beginE
	.align		8
        /*0018*/ 	.dword	_ZN39_INTERNAL_64a5ba7b_4_k_cu_7f8c669a_43054cuda3std3__45__cpo3endE
	.align		8
        /*0020*/ 	.dword	_ZN39_INTERNAL_64a5ba7b_4_k_cu_7f8c669a_43054cuda3std3__45__cpo6cbeginE
	.align		8
        /*0028*/ 	.dword	_ZN39_INTERNAL_64a5ba7b_4_k_cu_7f8c669a_43054cuda3std3__45__cpo4cendE
	.align		8
        /*0030*/ 	.dword	_ZN39_INTERNAL_64a5ba7b_4_k_cu_7f8c669a_43054cuda3std3__441_GLOBAL__N__64a5ba7b_4_k_cu_7f8c669a_43056ignoreE
	.align		8
        /*0038*/ 	.dword	_ZN39_INTERNAL_64a5ba7b_4_k_cu_7f8c669a_43054cuda3std3__419piecewise_constructE
	.align		8
        /*0040*/ 	.dword	_ZN39_INTERNAL_64a5ba7b_4_k_cu_7f8c669a_43054cuda3std3__48in_placeE
	.align		8
        /*0048*/ 	.dword	_ZN39_INTERNAL_64a5ba7b_4_k_cu_7f8c669a_43054cuda3std6ranges3__45__cpo4swapE
	.align		8
        /*0050*/ 	.dword	_ZN39_INTERNAL_64a5ba7b_4_k_cu_7f8c669a_43054cuda3std6ranges3__45__cpo9iter_moveE
	.align		8
        /*0058*/ 	.dword	_ZN39_INTERNAL_64a5ba7b_4_k_cu_7f8c669a_43054cute7productE
	.align		8
        /*0060*/ 	.dword	_ZN39_INTERNAL_64a5ba7b_4_k_cu_7f8c669a_43054cute1_E
	.align		8
        /*0068*/ 	.dword	$str$22
	.align		8
        /*0070*/ 	.dword	$str$23


//--------------------- .text._ZN7cutlass13device_kernelINS_4gemm6kernel13GemmUniversalIN4cute5tupleIJiiiiEEENS1_10collective13CollectiveMmaINS1_34MainloopSm90TmaGmmaWarpSpecializedILi5ENS5_IJNS4_1CILi1EEESB_SB_EEENS1_32KernelTmaWarpSpecializedPingpongEEENS5_IJNSA_ILi64EEENSA_ILi16EEENSA_ILi256EEEEEENS_6half_tENS5_IJlSB_lEEESJ_SK_NS4_8TiledMMAINS4_8MMA_AtomIJNS4_4SM904GMMA25MMA_64x16x16_F32F16F16_SSILNSO_5MajorE0ELSQ_0ELNSO_7ScaleInE1ELSR_1EEEEEENS4_6LayoutISC_NS5_IJNSA_ILi0EEESV_SV_EEEEENS5_IJNS4_10UnderscoreESY_SY_EEEEENS4_13SM90_TMA_LOADENS4_14ComposedLayoutINS4_7SwizzleILi3ELi4ELi3EEENS4_18smem_ptr_flag_bitsILi16EEENSU_INS5_IJNSA_ILi8EEESF_EEENS5_IJSF_SB_EEEEEEEvNS4_8identityES11_S1B_vS1C_EENS_8epilogue10collective6detail29Sm90TmaWarpSpecializedAdapterINS1F_15DefaultEpilogueISJ_SK_SK_NS1E_6thread17LinearCombinationISJ_Li1EffLNS1J_9ScaleType4KindE0ELNS_15FloatRoundStyleE2ESJ_EENS1_15EpilogueDefaultEEEEEvvEEEEvNT_6ParamsE --------------------------
	.section	.text._ZN7cutlass13device_kernelINS_4gemm6kernel13GemmUniversalIN4cute5tupleIJiiiiEEENS1_10collective13CollectiveMmaINS1_34MainloopSm90TmaGmmaWarpSpecializedILi5ENS5_IJNS4_1CILi1EEESB_SB_EEENS1_32KernelTmaWarpSpecializedPingpongEEENS5_IJNSA_ILi64EEENSA_ILi16EEENSA_ILi256EEEEEENS_6half_tENS5_IJlSB_lEEESJ_SK_NS4_8TiledMMAINS4_8MMA_AtomIJNS4_4SM904GMMA25MMA_64x16x16_F32F16F16_SSILNSO_5MajorE0ELSQ_0ELNSO_7ScaleInE1ELSR_1EEEEEENS4_6LayoutISC_NS5_IJNSA_ILi0EEESV_SV_EEEEENS5_IJNS4_10UnderscoreESY_SY_EEEEENS4_13SM90_TMA_LOADENS4_14ComposedLayoutINS4_7SwizzleILi3ELi4ELi3EEENS4_18smem_ptr_flag_bitsILi16EEENSU_INS5_IJNSA_ILi8EEESF_EEENS5_IJSF_SB_EEEEEEEvNS4_8identityES11_S1B_vS1C_EENS_8epilogue10collective6detail29Sm90TmaWarpSpecializedAdapterINS1F_15DefaultEpilogueISJ_SK_SK_NS1E_6thread17LinearCombinationISJ_Li1EffLNS1J_9ScaleType4KindE0ELNS_15FloatRoundStyleE2ESJ_EENS1_15EpilogueDefaultEEEEEvvEEEEvNT_6ParamsE,"ax",@progbits
	.align	128
.text._ZN7cutlass13device_kernelINS_4gemm6kernel13GemmUniversalIN4cute5tupleIJiiiiEEENS1_10collective13CollectiveMmaINS1_34MainloopSm90TmaGmmaWarpSpecializedILi5ENS5_IJNS4_1CILi1EEESB_SB_EEENS1_32KernelTmaWarpSpecializedPingpongEEENS5_IJNSA_ILi64EEENSA_ILi16EEENSA_ILi256EEEEEENS_6half_tENS5_IJlSB_lEEESJ_SK_NS4_8TiledMMAINS4_8MMA_AtomIJNS4_4SM904GMMA25MMA_64x16x16_F32F16F16_SSILNSO_5MajorE0ELSQ_0ELNSO_7ScaleInE1ELSR_1EEEEEENS4_6LayoutISC_NS5_IJNSA_ILi0EEESV_SV_EEEEENS5_IJNS4_10UnderscoreESY_SY_EEEEENS4_13SM90_TMA_LOADENS4_14ComposedLayoutINS4_7SwizzleILi3ELi4ELi3EEENS4_18smem_ptr_flag_bitsILi16EEENSU_INS5_IJNSA_ILi8EEESF_EEENS5_IJSF_SB_EEEEEEEvNS4_8identityES11_S1B_vS1C_EENS_8epilogue10collective6detail29Sm90TmaWarpSpecializedAdapterINS1F_15DefaultEpilogueISJ_SK_SK_NS1E_6thread17LinearCombinationISJ_Li1EffLNS1J_9ScaleType4KindE0ELNS_15FloatRoundStyleE2ESJ_EENS1_15EpilogueDefaultEEEEEvvEEEEvNT_6ParamsE:
        .type           _ZN7cutlass13device_kernelINS_4gemm6kernel13GemmUniversalIN4cute5tupleIJiiiiEEENS1_10collective13CollectiveMmaINS1_34MainloopSm90TmaGmmaWarpSpecializedILi5ENS5_IJNS4_1CILi1EEESB_SB_EEENS1_32KernelTmaWarpSpecializedPingpongEEENS5_IJNSA_ILi64EEENSA_ILi16EEENSA_ILi256EEEEEENS_6half_tENS5_IJlSB_lEEESJ_SK_NS4_8TiledMMAINS4_8MMA_AtomIJNS4_4SM904GMMA25MMA_64x16x16_F32F16F16_SSILNSO_5MajorE0ELSQ_0ELNSO_7ScaleInE1ELSR_1EEEEEENS4_6LayoutISC_NS5_IJNSA_ILi0EEESV_SV_EEEEENS5_IJNS4_10UnderscoreESY_SY_EEEEENS4_13SM90_TMA_LOADENS4_14ComposedLayoutINS4_7SwizzleILi3ELi4ELi3EEENS4_18smem_ptr_flag_bitsILi16EEENSU_INS5_IJNSA_ILi8EEESF_EEENS5_IJSF_SB_EEEEEEEvNS4_8identityES11_S1B_vS1C_EENS_8epilogue10collective6detail29Sm90TmaWarpSpecializedAdapterINS1F_15DefaultEpilogueISJ_SK_SK_NS1E_6thread17LinearCombinationISJ_Li1EffLNS1J_9ScaleType4KindE0ELNS_15FloatRoundStyleE2ESJ_EENS1_15EpilogueDefaultEEEEEvvEEEEvNT_6ParamsE,@function
        .size           _ZN7cutlass13device_kernelINS_4gemm6kernel13GemmUniversalIN4cute5tupleIJiiiiEEENS1_10collective13CollectiveMmaINS1_34MainloopSm90TmaGmmaWarpSpecializedILi5ENS5_IJNS4_1CILi1EEESB_SB_EEENS1_32KernelTmaWarpSpecializedPingpongEEENS5_IJNSA_ILi64EEENSA_ILi16EEENSA_ILi256EEEEEENS_6half_tENS5_IJlSB_lEEESJ_SK_NS4_8TiledMMAINS4_8MMA_AtomIJNS4_4SM904GMMA25MMA_64x16x16_F32F16F16_SSILNSO_5MajorE0ELSQ_0ELNSO_7ScaleInE1ELSR_1EEEEEENS4_6LayoutISC_NS5_IJNSA_ILi0EEESV_SV_EEEEENS5_IJNS4_10UnderscoreESY_SY_EEEEENS4_13SM90_TMA_LOADENS4_14ComposedLayoutINS4_7SwizzleILi3ELi4ELi3EEENS4_18smem_ptr_flag_bitsILi16EEENSU_INS5_IJNSA_ILi8EEESF_EEENS5_IJSF_SB_EEEEEEEvNS4_8identityES11_S1B_vS1C_EENS_8epilogue10collective6detail29Sm90TmaWarpSpecializedAdapterINS1F_15DefaultEpilogueISJ_SK_SK_NS1E_6thread17LinearCombinationISJ_Li1EffLNS1J_9ScaleType4KindE0ELNS_15FloatRoundStyleE2ESJ_EENS1_15EpilogueDefaultEEEEEvvEEEEvNT_6ParamsE,(.L_x_87 - _ZN7cutlass13device_kernelINS_4gemm6kernel13GemmUniversalIN4cute5tupleIJiiiiEEENS1_10collective13CollectiveMmaINS1_34MainloopSm90TmaGmmaWarpSpecializedILi5ENS5_IJNS4_1CILi1EEESB_SB_EEENS1_32KernelTmaWarpSpecializedPingpongEEENS5_IJNSA_ILi64EEENSA_ILi16EEENSA_ILi256EEEEEENS_6half_tENS5_IJlSB_lEEESJ_SK_NS4_8TiledMMAINS4_8MMA_AtomIJNS4_4SM904GMMA25MMA_64x16x16_F32F16F16_SSILNSO_5MajorE0ELSQ_0ELNSO_7ScaleInE1ELSR_1EEEEEENS4_6LayoutISC_NS5_IJNSA_ILi0EEESV_SV_EEEEENS5_IJNS4_10UnderscoreESY_SY_EEEEENS4_13SM90_TMA_LOADENS4_14ComposedLayoutINS4_7SwizzleILi3ELi4ELi3EEENS4_18smem_ptr_flag_bitsILi16EEENSU_INS5_IJNSA_ILi8EEESF_EEENS5_IJSF_SB_EEEEEEEvNS4_8identityES11_S1B_vS1C_EENS_8epilogue10collective6detail29Sm90TmaWarpSpecializedAdapterINS1F_15DefaultEpilogueISJ_SK_SK_NS1E_6thread17LinearCombinationISJ_Li1EffLNS1J_9ScaleType4KindE0ELNS_15FloatRoundStyleE2ESJ_EENS1_15EpilogueDefaultEEEEEvvEEEEvNT_6ParamsE)
        .other          _ZN7cutlass13device_kernelINS_4gemm6kernel13GemmUniversalIN4cute5tupleIJiiiiEEENS1_10collective13CollectiveMmaINS1_34MainloopSm90TmaGmmaWarpSpecializedILi5ENS5_IJNS4_1CILi1EEESB_SB_EEENS1_32KernelTmaWarpSpecializedPingpongEEENS5_IJNSA_ILi64EEENSA_ILi16EEENSA_ILi256EEEEEENS_6half_tENS5_IJlSB_lEEESJ_SK_NS4_8TiledMMAINS4_8MMA_AtomIJNS4_4SM904GMMA25MMA_64x16x16_F32F16F16_SSILNSO_5MajorE0ELSQ_0ELNSO_7ScaleInE1ELSR_1EEEEEENS4_6LayoutISC_NS5_IJNSA_ILi0EEESV_SV_EEEEENS5_IJNS4_10UnderscoreESY_SY_EEEEENS4_13SM90_TMA_LOADENS4_14ComposedLayoutINS4_7SwizzleILi3ELi4ELi3EEENS4_18smem_ptr_flag_bitsILi16EEENSU_INS5_IJNSA_ILi8EEESF_EEENS5_IJSF_SB_EEEEEEEvNS4_8identityES11_S1B_vS1C_EENS_8epilogue10collective6detail29Sm90TmaWarpSpecializedAdapterINS1F_15DefaultEpilogueISJ_SK_SK_NS1E_6thread17LinearCombinationISJ_Li1EffLNS1J_9ScaleType4KindE0ELNS_15FloatRoundStyleE2ESJ_EENS1_15EpilogueDefaultEEEEEvvEEEEvNT_6ParamsE,@"STO_CUDA_ENTRY STV_DEFAULT"
_ZN7cutlass13device_kernelINS_4gemm6kernel13GemmUniversalIN4cute5tupleIJiiiiEEENS1_10collective13CollectiveMmaINS1_34MainloopSm90TmaGmmaWarpSpecializedILi5ENS5_IJNS4_1CILi1EEESB_SB_EEENS1_32KernelTmaWarpSpecializedPingpongEEENS5_IJNSA_ILi64EEENSA_ILi16EEENSA_ILi256EEEEEENS_6half_tENS5_IJlSB_lEEESJ_SK_NS4_8TiledMMAINS4_8MMA_AtomIJNS4_4SM904GMMA25MMA_64x16x16_F32F16F16_SSILNSO_5MajorE0ELSQ_0ELNSO_7ScaleInE1ELSR_1EEEEEENS4_6LayoutISC_NS5_IJNSA_ILi0EEESV_SV_EEEEENS5_IJNS4_10UnderscoreESY_SY_EEEEENS4_13SM90_TMA_LOADENS4_14ComposedLayoutINS4_7SwizzleILi3ELi4ELi3EEENS4_18smem_ptr_flag_bitsILi16EEENSU_INS5_IJNSA_ILi8EEESF_EEENS5_IJSF_SB_EEEEEEEvNS4_8identityES11_S1B_vS1C_EENS_8epilogue10collective6detail29Sm90TmaWarpSpecializedAdapterINS1F_15DefaultEpilogueISJ_SK_SK_NS1E_6thread17LinearCombinationISJ_Li1EffLNS1J_9ScaleType4KindE0ELNS_15FloatRoundStyleE2ESJ_EENS1_15EpilogueDefaultEEEEEvvEEEEvNT_6ParamsE:
[----:B------:R-:W0:Y:S01]  /*0000*/  LDC R1, c[0x0][0x28] ;  /* 0x00000a00ff017b82 */ /* 0x000e220000000800 */
[----:B------:R-:W1:Y:S01]  /*0010*/  S2R R4, SR_TID.X ;  /* 0x0000000000047919 */ /* 0x000e620000002100 */
[----:B------:R-:W-:Y:S01]  /*0020*/  ELECT P0, URZ, PT ;  /* 0x00000000003f782f */ /* 0x000fe20003800000 */
[----:B------:R-:W-:Y:S01]  /*0030*/  BSSY B0, `(.L_x_0) ;  /* 0x000000f000007945 */ /* 0x000fe20003800000 */
[--C-:B-1----:R-:W-:Y:S02]  /*0040*/  SHF.R.U32.HI R0, RZ, 0x5, R4.reuse ;  /* 0x00000005ff007819 */ /* 0x102fe40000011604 */
[----:B------:R-:W-:-:S03]  /*0050*/  SHF.R.U32.HI R6, RZ, 0x7, R4 ;  /* 0x00000007ff067819 */ /* 0x000fc60000011604 */
[----:B------:R-:W1:Y:S04]  /*0060*/  SHFL.IDX PT, R2, R0, RZ, 0x1f ;  /* 0x00001fff00027589 */ /* 0x000e6800000e0000 */
[----:B------:R2:W3:Y:S01]  /*0070*/  SHFL.IDX PT, R8, R6, RZ, 0x1f ;  /* 0x00001fff06087589 */ /* 0x0004e200000e0000 */
[----:B-1----:R-:W-:-:S13]  /*0080*/  ISETP.NE.OR P0, PT, R2, RZ, !P0 ;  /* 0x000000ff0200720c */ /* 0x002fda0004705670 */
[----:B0-23--:R-:W-:Y:S05]  /*0090*/  @P0 BRA `(.L_x_1) ;  /* 0x0000000000200947 */ /* 0x00dfea0003800000 */
[----:B------:R-:W-:Y:S02]  /*00a0*/  ULDC.64 UR4, c[0x0][0x198] ;  /* 0x0000660000047ab9 */ /* 0x000fe40000000a00 */
[----:B------:R-:W-:Y:S02]  /*00b0*/  UIADD3 UR6, UP0, UR4, 0xf0, URZ ;  /* 0x000000f004067890 */ /* 0x000fe4000ff1e03f */
[----:B------:R-:W-:Y:S02]  /*00c0*/  UIADD3 UR4, UP1, UR4, 0x1f0, URZ ;  /* 0x000001f004047890 */ /* 0x000fe4000ff3e03f */
[----:B------:R-:W-:Y:S02]  /*00d0*/  UIADD3.X UR7, URZ, UR5, URZ, UP0, !UPT ;  /* 0x000000053f077290 */ /* 0x000fe400087fe43f */
[----:B------:R-:W-:-:S07]  /*00e0*/  UIADD3.X UR5, URZ, UR5, URZ, UP1, !UPT ;  /* 0x000000053f057290 */ /* 0x000fce0008ffe43f */
[----:B------:R0:W-:Y:S02]  /*00f0*/  UTMACCTL.PF [UR6] ;  /* 0x00000000060079b9 */ /* 0x0001e40008040000 */
[----:B------:R0:W-:Y:S02]  /*0100*/  UTMACCTL.PF [UR4] ;  /* 0x00000000040079b9 */ /* 0x0001e40008040000 */
[----:B0-----:R-:W-:Y:S01]  /*0110*/  NOP ;  /* 0x0000000000007918 */ /* 0x001fe20000000000 */
.L_x_1:
[----:B------:R-:W-:Y:S05]  /*0120*/  BSYNC B0 ;  /* 0x0000000000007941 */ /* 0x000fea0003800000 */
.L_x_0:
[----:B------:R-:W0:Y:S02]  /*0130*/  SHFL.IDX PT, R3, R0, RZ, 0x1f ;  /* 0x00001fff00037589 */ /* 0x000e2400000e0000 */
[----:B0-----:R-:W-:-:S13]  /*0140*/  ISETP.NE.AND P0, PT, R3, RZ, PT ;  /* 0x000000ff0300720c */ /* 0x001fda0003f05270 */
[----:B------:R-:W-:Y:S05]  /*0150*/  @P0 BRA `(.L_x_2) ;  /* 0x0000000000600947 */ /* 0x000fea0003800000 */
[----:B------:R-:W0:Y:S01]  /*0160*/  S2UR UR8, SR_CgaCtaId ;  /* 0x00000000000879c3 */ /* 0x000e220000008800 */
[----:B------:R-:W-:Y:S01]  /*0170*/  UMOV UR4, 0x400 ;  /* 0x0000040000047882 */ /* 0x000fe20000000000 */
[----:B------:R-:W-:Y:S01]  /*0180*/  UMOV UR5, 0x1 ;  /* 0x0000000100057882 */ /* 0x000fe20000000000 */
[----:B------:R-:W-:Y:S01]  /*0190*/  UMOV UR6, 0x80 ;  /* 0x0000008000067882 */ /* 0x000fe20000000000 */
[----:B------:R-:W-:Y:S01]  /*01a0*/  ELECT P0, URZ, PT ;  /* 0x00000000003f782f */ /* 0x000fe20003800000 */
[----:B------:R-:W-:-:S04]  /*01b0*/  UIADD3 UR6, -UR6, 0x100000, URZ ;  /* 0x0010000006067890 */ /* 0x000fc8000fffe13f */
[----:B------:R-:W-:Y:S02]  /*01c0*/  USHF.L.U32 UR7, UR6, 0xb, URZ ;  /* 0x0000000b06077899 */ /* 0x000fe4000800063f */
[----:B------:R-:W-:Y:S02]  /*01d0*/  USHF.L.U32 UR6, UR6, 0x1, URZ ;  /* 0x0000000106067899 */ /* 0x000fe4000800063f */
[----:B0-----:R-:W-:Y:S02]  /*01e0*/  ULEA UR8, UR8, UR4, 0x18 ;  /* 0x0000000408087291 */ /* 0x001fe4000f8ec03f */
[----:B------:R-:W-:-:S04]  /*01f0*/  UIADD3 UR4, -UR5, 0x100000, URZ ;  /* 0x0010000005047890 */ /* 0x000fc8000fffe13f */
[----:B------:R-:W-:Y:S02]  /*0200*/  USHF.L.U32 UR5, UR4, 0xb, URZ ;  /* 0x0000000b04057899 */ /* 0x000fe4000800063f */
[----:B------:R-:W-:Y:S01]  /*0210*/  USHF.L.U32 UR4, UR4, 0x1, URZ ;  /* 0x0000000104047899 */ /* 0x000fe2000800063f */
[----:B------:R-:W0:Y:S11]  /*0220*/  FENCE.VIEW.ASYNC.S ;  /* 0x00000000000073c6 */ /* 0x000e360000000000 */
[----:B0-----:R0:W1:Y:S01]  /*0230*/  SYNCS.EXCH.64 URZ, [UR8], UR4 ;  /* 0x00000004083f75b2 */ /* 0x0010620008000100 */
[----:B------:R0:W2:Y:S01]  /*0240*/  SYNCS.EXCH.64 URZ, [UR8+0x28], UR6 ;  /* 0x00002806083f75b2 */ /* 0x0000a20008000100 */
[----:B------:R0:W3:Y:S01]  /*0250*/  SYNCS.EXCH.64 URZ, [UR8+0x8], UR4 ;  /* 0x00000804083f75b2 */ /* 0x0000e20008000100 */
[----:B------:R0:W4:Y:S01]  /*0260*/  SYNCS.EXCH.64 URZ, [UR8+0x30], UR6 ;  /* 0x00003006083f75b2 */ /* 0x0001220008000100 */
[----:B------:R0:W0:Y:S01]  /*0270*/  SYNCS.EXCH.64 URZ, [UR8+0x10], UR4 ;  /* 0x00001004083f75b2 */ /* 0x0000220008000100 */
[----:B------:R0:W0:Y:S01]  /*0280*/  SYNCS.EXCH.64 URZ, [UR8+0x38], UR6 ;  /* 0x00003806083f75b2 */ /* 0x0000220008000100 */
[----:B------:R0:W0:Y:S01]  /*0290*/  SYNCS.EXCH.64 URZ, [UR8+0x18], UR4 ;  /* 0x00001804083f75b2 */ /* 0x0000220008000100 */
[----:B------:R0:W0:Y:S01]  /*02a0*/  SYNCS.EXCH.64 URZ, [UR8+0x40], UR6 ;  /* 0x00004006083f75b2 */ /* 0x0000220008000100 */
[----:B------:R0:W0:Y:S01]  /*02b0*/  SYNCS.EXCH.64 URZ, [UR8+0x20], UR4 ;  /* 0x00002004083f75b2 */ /* 0x0000220008000100 */
[----:B------:R0:W0:Y:S01]  /*02c0*/  SYNCS.EXCH.64 URZ, [UR8+0x48], UR6 ;  /* 0x00004806083f75b2 */ /* 0x0000220008000100 */
[----:B------:R-:W-:Y:S01]  /*02d0*/  NOP ;  /* 0x0000000000007918 */ /* 0x000fe20000000000 */
.L_x_2:
[----:B------:R-:W5:Y:S01]  /*02e0*/  SHFL.IDX PT, R5, R0, RZ, 0x1f ;  /* 0x00001fff00057589 */ /* 0x000f6200000e0000 */
[----:B------:R-:W-:Y:S01]  /*02f0*/  ELECT P0, URZ, PT ;  /* 0x00000000003f782f */ /* 0x000fe20003800000 */
[----:B------:R-:W-:Y:S01]  /*0300*/  NOP ;  /* 0x0000000000007918 */ /* 0x000fe20000000000 */
[----:B------:R-:W-:Y:S01]  /*0310*/  ELECT P1, URZ, PT ;  /* 0x00000000003f782f */ /* 0x000fe20003820000 */
[----:B------:R-:W1:Y:S01]  /*0320*/  SHFL.IDX PT, R3, R0, RZ, 0x1f ;  /* 0x00001fff00037589 */ /* 0x000e6200000e0000 */
[----:B0-----:R-:W-:Y:S01]  /*0330*/  UMOV UR4, 0x20 ;  /* 0x0000002000047882 */ /* 0x001fe20000000000 */
[----:B------:R-:W-:Y:S01]  /*0340*/  UMOV UR11, 0x80 ;  /* 0x00000080000b7882 */ /* 0x000fe20000000000 */
[----:B------:R-:W-:Y:S01]  /*0350*/  NOP ;  /* 0x0000000000007918 */ /* 0x000fe20000000000 */
[----:B------:R-:W0:Y:S01]  /*0360*/  SHFL.IDX PT, R6, R6, RZ, 0x1f ;  /* 0x00001fff06067589 */ /* 0x000e2200000e0000 */
[C---:B------:R-:W-:Y:S01]  /*0370*/  VIADD R37, R8.reuse, 0xffffffff ;  /* 0xffffffff08257836 */ /* 0x040fe20000000000 */
[----:B------:R-:W-:Y:S01]  /*0380*/  ULDC.64 UR48, c[0x0][0x208] ;  /* 0x0000820000307ab9 */ /* 0x000fe20000000a00 */
[----:B------:R-:W-:-:S03]  /*0390*/  ISETP.NE.AND P2, PT, R8, RZ, PT ;  /* 0x000000ff0800720c */ /* 0x000fc60003f45270 */
[----:B------:R-:W-:Y:S02]  /*03a0*/  ISETP.GE.U32.AND P3, PT, R37, 0x2, PT ;  /* 0x000000022500780c */ /* 0x000fe40003f66070 */
[----:B-----5:R-:W-:Y:S02]  /*03b0*/  ISETP.NE.OR P0, PT, R5, RZ, !P0 ;  /* 0x000000ff0500720c */ /* 0x020fe40004705670 */
[----:B-1----:R-:W-:Y:S02]  /*03c0*/  ISETP.NE.OR P1, PT, R3, RZ, !P1 ;  /* 0x000000ff0300720c */ /* 0x002fe40004f25670 */
[----:B------:R-:W-:Y:S02]  /*03d0*/  SHF.R.S32.HI R3, RZ, 0x1f, R2 ;  /* 0x0000001fff037819 */ /* 0x000fe40000011402 */
[----:B0-----:R-:W-:Y:S02]  /*03e0*/  R2UR UR43, R6 ;  /* 0x00000000062b72ca */ /* 0x001fe400000e0000 */
[----:B------:R-:W-:-:S05]  /*03f0*/  LEA.HI R3, R3, R2, RZ, 0x2 ;  /* 0x0000000203037211 */ /* 0x000fca00078f10ff */
[----:B------:R-:W-:Y:S01]  /*0400*/  VOTEU.ALL UP0, P0 ;  /* 0x00000000003f7886 */ /* 0x000fe20000000000 */
[----:B------:R-:W-:Y:S01]  /*0410*/  LOP3.LUT R3, R3, 0xfffffffc, RZ, 0xc0, !PT ;  /* 0xfffffffc03037812 */ /* 0x000fe200078ec0ff */
[----:B------:R-:W-:-:S03]  /*0420*/  VOTEU.ALL UP1, P1 ;  /* 0x00000000003f7886 */ /* 0x000fc60000820000 */
[----:B------:R-:W0:Y:S01]  /*0430*/  @!UP0 S2UR UR7, SR_CgaCtaId ;  /* 0x00000000000789c3 */ /* 0x000e220000008800 */
[----:B------:R-:W-:Y:S01]  /*0440*/  @!UP0 UMOV UR6, 0x400 ;  /* 0x0000040000068882 */ /* 0x000fe20000000000 */
[----:B------:R-:W-:-:S04]  /*0450*/  @!UP0 UIADD3 UR4, -UR4, 0x100000, URZ ;  /* 0x0010000004048890 */ /* 0x000fc8000fffe13f */
[----:B------:R-:W-:Y:S02]  /*0460*/  @!UP0 USHF.L.U32 UR5, UR4, 0xb, URZ ;  /* 0x0000000b04058899 */ /* 0x000fe4000800063f */
[----:B------:R-:W-:Y:S01]  /*0470*/  @!UP0 USHF.L.U32 UR4, UR4, 0x1, URZ ;  /* 0x0000000104048899 */ /* 0x000fe2000800063f */
[----:B------:R-:W-:Y:S01]  /*0480*/  IMAD.IADD R5, R2, 0x1, -R3 ;  /* 0x0000000102057824 */ /* 0x000fe200078e0a03 */
[----:B------:R-:W-:Y:S01]  /*0490*/  @!UP1 UMOV UR9, 0x400 ;  /* 0x0000040000099882 */ /* 0x000fe20000000000 */
[----:B------:R-:W-:Y:S01]  /*04a0*/  VOTEU.ALL UP2, P1 ;  /* 0x00000000003f7886 */ /* 0x000fe20000840000 */
[----:B------:R-:W-:Y:S01]  /*04b0*/  VOTEU.ALL UP3, P1 ;  /* 0x00000000003f7886 */ /* 0x000fe20000860000 */
[----:B------:R-:W-:Y:S01]  /*04c0*/  VOTEU.ALL UP4, P1 ;  /* 0x00000000003f7886 */ /* 0x000fe20000880000 */
[----:B------:R-:W1:Y:S01]  /*04d0*/  @!UP1 S2UR UR10, SR_CgaCtaId ;  /* 0x00000000000a99c3 */ /* 0x000e620000008800 */
[----:B------:R-:W-:Y:S01]  /*04e0*/  VOTEU.ALL UP5, P1 ;  /* 0x00000000003f7886 */ /* 0x000fe200008a0000 */
[----:B------:R-:W-:-:S04]  /*04f0*/  SHF.R.S32.HI R3, RZ, 0x1f, R4 ;  /* 0x0000001fff037819 */ /* 0x000fc80000011404 */
[----:B------:R-:W-:-:S04]  /*0500*/  LEA.HI R3, R3, R4, RZ, 0x7 ;  /* 0x0000000403037211 */ /* 0x000fc800078f38ff */
[----:B------:R-:W-:-:S05]  /*0510*/  LOP3.LUT R3, R3, 0xffffff80, RZ, 0xc0, !PT ;  /* 0xffffff8003037812 */ /* 0x000fca00078ec0ff */
[----:B------:R-:W-:Y:S01]  /*0520*/  IMAD.IADD R3, R4, 0x1, -R3 ;  /* 0x0000000104037824 */ /* 0x000fe200078e0a03 */
[----:B0-----:R-:W-:Y:S02]  /*0530*/  @!UP0 ULEA UR8, UR7, UR6, 0x18 ;  /* 0x0000000607088291 */ /* 0x001fe4000f8ec03f */
[----:B------:R-:W-:-:S04]  /*0540*/  @!UP1 UIADD3 UR6, -UR11, 0x100000, URZ ;  /* 0x001000000b069890 */ /* 0x000fc8000fffe13f */
[----:B------:R-:W-:Y:S02]  /*0550*/  @!UP1 USHF.L.U32 UR7, UR6, 0xb, URZ ;  /* 0x0000000b06079899 */ /* 0x000fe4000800063f */
[----:B------:R-:W-:Y:S01]  /*0560*/  @!UP1 USHF.L.U32 UR6, UR6, 0x1, URZ ;  /* 0x0000000106069899 */ /* 0x000fe2000800063f */
[----:B------:R-:W-:Y:S01]  /*0570*/  VOTEU.ALL UP0, P0 ;  /* 0x00000000003f7886 */ /* 0x000fe20000000000 */
[----:B-1----:R-:W-:Y:S01]  /*0580*/  @!UP1 ULEA UR9, UR10, UR9, 0x18 ;  /* 0x000000090a099291 */ /* 0x002fe2000f8ec03f */
[----:B------:R-:W-:Y:S02]  /*0590*/  VOTEU.ALL UP1, P0 ;  /* 0x00000000003f7886 */ /* 0x000fe40000020000 */
[----:B------:R-:W-:Y:S01]  /*05a0*/  ULDC.64 UR10, c[0x0][0x598] ;  /* 0x00016600000a7ab9 */ /* 0x000fe20000000a00 */
[----:B------:R-:W-:Y:S01]  /*05b0*/  ISETP.NE.AND P0, PT, R5, 0x3, PT ;  /* 0x000000030500780c */ /* 0x000fe20003f05270 */
[----:B------:R-:W0:Y:S02]  /*05c0*/  FENCE.VIEW.ASYNC.S ;  /* 0x00000000000073c6 */ /* 0x000e240000000000 */
[----:B0-----:R0:W2:Y:S01]  /*05d0*/  @!UP0 SYNCS.EXCH.64 URZ, [UR8+0x80], UR4 ;  /* 0x00008004083f85b2 */ /* 0x0010a20008000100 */
[----:B------:R-:W-:-:S02]  /*05e0*/  ISETP.NE.U32.AND P1, PT, RZ, UR10, PT ;  /* 0x0000000aff007c0c */ /* 0x000fc4000bf25070 */
[----:B------:R-:W-:Y:S02]  /*05f0*/  ISETP.EQ.OR P0, PT, R5, RZ, !P0 ;  /* 0x000000ff0500720c */ /* 0x000fe40004702670 */
[----:B------:R-:W-:Y:S02]  /*0600*/  ISETP.NE.AND.EX P1, PT, RZ, UR11, PT, P1 ;  /* 0x0000000bff007c0c */ /* 0x000fe4000bf25310 */
[----:B------:R-:W-:-:S04]  /*0610*/  ISETP.EQ.AND P0, PT, R8, RZ, P0 ;  /* 0x000000ff0800720c */ /* 0x000fc80000702270 */
[----:B------:R-:W-:-:S04]  /*0620*/  SEL R18, RZ, 0x1, !P0 ;  /* 0x00000001ff127807 */ /* 0x000fc80004000000 */
[----:B------:R-:W-:Y:S01]  /*0630*/  SEL R18, R18, 0x2, P3 ;  /* 0x0000000212127807 */ /* 0x000fe20001800000 */
[----:B------:R0:W2:Y:S01]  /*0640*/  @!UP1 SYNCS.EXCH.64 URZ, [UR8+0x88], UR4 ;  /* 0x00008804083f95b2 */ /* 0x0000a20008000100 */
[----:B------:R-:W-:Y:S01]  /*0650*/  NOP ;  /* 0x0000000000007918 */ /* 0x000fe20000000000 */
[----:B------:R0:W2:Y:S01]  /*0660*/  @!UP2 SYNCS.EXCH.64 URZ, [UR9+0x60], UR6 ;  /* 0x00006006093fa5b2 */ /* 0x0000a20008000100 */
[----:B------:R0:W2:Y:S01]  /*0670*/  @!UP3 SYNCS.EXCH.64 URZ, [UR9+0x68], UR6 ;  /* 0x00006806093fb5b2 */ /* 0x0000a20008000100 */
[----:B------:R0:W2:Y:S01]  /*0680*/  @!UP4 SYNCS.EXCH.64 URZ, [UR9+0x70], UR6 ;  /* 0x00007006093fc5b2 */ /* 0x0000a20008000100 */
[----:B------:R0:W2:Y:S01]  /*0690*/  @!UP5 SYNCS.EXCH.64 URZ, [UR9+0x78], UR6 ;  /* 0x00007806093fd5b2 */ /* 0x0000a20008000100 */
[----:B------:R-:W-:Y:S01]  /*06a0*/  NOP ;  /* 0x0000000000007918 */ /* 0x000fe20000000000 */
[----:B--234-:R-:W-:Y:S06]  /*06b0*/  BAR.SYNC.DEFER_BLOCKING 0x0 ;  /* 0x0000000000007b1d */ /* 0x01cfec0000010000 */
[----:B0-----:R-:W-:Y:S05]  /*06c0*/  @!P1 BRA `(.L_x_3) ;  /* 0x00000000001c9947 */ /* 0x001fea0003800000 */
[----:B------:R-:W0:Y:S02]  /*06d0*/  LDC.64 R6, c[0x0][0x598] ;  /* 0x00016600ff067b82 */ /* 0x000e240000000a00 */
[----:B0-----:R-:W2:Y:S02]  /*06e0*/  LDG.E.64 R6, desc[UR48][R6.64] ;  /* 0x0000003006067981 */ /* 0x001ea4000c1e1b00 */
[----:B--2---:R-:W-:-:S04]  /*06f0*/  ISETP.NE.U32.AND P0, PT, R6, RZ, PT ;  /* 0x000000ff0600720c */ /* 0x004fc80003f05070 */
[----:B------:R-:W-:-:S13]  /*0700*/  ISETP.NE.AND.EX P0, PT, R7, RZ, PT, P0 ;  /* 0x000000ff0700720c */ /* 0x000fda0003f05300 */
[----:B------:R-:W-:Y:S05]  /*0710*/  @!P0 BRA `(.L_x_3) ;  /* 0x0000000000088947 */ /* 0x000fea0003800000 */
[----:B------:R1:W5:Y:S01]  /*0720*/  LD.E R34, desc[UR48][R6.64] ;  /* 0x0000003006227980 */ /* 0x000362000c101900 */
[----:B------:R-:W-:Y:S05]  /*0730*/  BRA `(.L_x_4) ;  /* 0x0000000000247947 */ /* 0x000fea0003800000 */
.L_x_3:
[----:B------:R-:W-:Y:S02]  /*0740*/  ULDC.64 UR4, c[0x0][0x588] ;  /* 0x0001620000047ab9 */ /* 0x000fe40000000a00 */
[----:B------:R-:W-:-:S04]  /*0750*/  ISETP.NE.U32.AND P0, PT, RZ, UR4, PT ;  /* 0x00000004ff007c0c */ /* 0x000fc8000bf05070 */
[----:B------:R-:W-:-:S13]  /*0760*/  ISETP.NE.AND.EX P0, PT, RZ, UR5, PT, P0 ;  /* 0x00000005ff007c0c */ /* 0x000fda000bf05300 */
[----:B------:R-:W-:Y:S05]  /*0770*/  @!P0 BRA `(.L_x_5) ;  /* 0x00000000000c8947 */ /* 0x000fea0003800000 */
[----:B------:R-:W0:Y:S02]  /*0780*/  LDC.64 R34, c[0x0][0x588] ;  /* 0x00016200ff227b82 */ /* 0x000e240000000a00 */
[----:B0-----:R0:W5:Y:S01]  /*0790*/  LDG.E R34, desc[UR48][R34.64] ;  /* 0x0000003022227981 */ /* 0x001162000c1e1900 */
[----:B------:R-:W-:Y:S05]  /*07a0*/  BRA `(.L_x_4) ;  /* 0x0000000000087947 */ /* 0x000fea0003800000 */
.L_x_5:
[----:B------:R-:W-:Y:S02]  /*07b0*/  ULDC UR4, c[0x0][0x580] ;  /* 0x0001600000047ab9 */ /* 0x000fe40000000800 */
[----:B------:R-:W-:-:S07]  /*07c0*/  IMAD.U32 R34, RZ, RZ, UR4 ;  /* 0x00000004ff227e24 */ /* 0x000fce000f8e00ff */
.L_x_4:
[----:B------:R-:W-:Y:S02]  /*07d0*/  ULDC.64 UR4, c[0x0][0x5a0] ;  /* 0x0001680000047ab9 */ /* 0x000fe40000000a00 */
[----:B------:R-:W-:-:S04]  /*07e0*/  ISETP.NE.U32.AND P0, PT, RZ, UR4, PT ;  /* 0x00000004ff007c0c */ /* 0x000fc8000bf05070 */
[----:B------:R-:W-:-:S13]  /*07f0*/  ISETP.NE.AND.EX P0, PT, RZ, UR5, PT, P0 ;  /* 0x00000005ff007c0c */ /* 0x000fda000bf05300 */
[----:B------:R-:W-:Y:S05]  /*0800*/  @!P0 BRA `(.L_x_6) ;  /* 0x00000000001c8947 */ /* 0x000fea0003800000 */
[----:B-1----:R-:W1:Y:S02]  /*0810*/  LDC.64 R6, c[0x0][0x5a0] ;  /* 0x00016800ff067b82 */ /* 0x002e640000000a00 */
[----:B-1----:R-:W2:Y:S02]  /*0820*/  LDG.E.64 R6, desc[UR48][R6.64] ;  /* 0x0000003006067981 */ /* 0x002ea4000c1e1b00 */
[----:B--2---:R-:W-:-:S04]  /*0830*/  ISETP.NE.U32.AND P0, PT, R6, RZ, PT ;  /* 0x000000ff0600720c */ /* 0x004fc80003f05070 */
[----:B------:R-:W-:-:S13]  /*0840*/  ISETP.NE.AND.EX P0, PT, R7, RZ, PT, P0 ;  /* 0x000000ff0700720c */ /* 0x000fda0003f05300 */
[----:B------:R-:W-:Y:S05]  /*0850*/  @!P0 BRA `(.L_x_6) ;  /* 0x0000000000088947 */ /* 0x000fea0003800000 */
[----:B0-----:R2:W5:Y:S01]  /*0860*/  LD.E R35, desc[UR48][R6.64] ;  /* 0x0000003006237980 */ /* 0x001562000c101900 */
[----:B------:R-:W-:Y:S05]  /*0870*/  BRA `(.L_x_7) ;  /* 0x0000000000247947 */ /* 0x000fea0003800000 */
.L_x_6:
[----:B------:R-:W-:Y:S02]  /*0880*/  ULDC.64 UR4, c[0x0][0x590] ;  /* 0x0001640000047ab9 */ /* 0x000fe40000000a00 */
[----:B------:R-:W-:-:S04]  /*0890*/  ISETP.NE.U32.AND P0, PT, RZ, UR4, PT ;  /* 0x00000004ff007c0c */ /* 0x000fc8000bf05070 */
[----:B------:R-:W-:-:S13]  /*08a0*/  ISETP.NE.AND.EX P0, PT, RZ, UR5, PT, P0 ;  /* 0x00000005ff007c0c */ /* 0x000fda000bf05300 */
[----:B------:R-:W-:Y:S05]  /*08b0*/  @!P0 BRA `(.L_x_8) ;  /* 0x00000000000c8947 */ /* 0x000fea0003800000 */
[----:B-1----:R-:W0:Y:S02]  /*08c0*/  LDC.64 R6, c[0x0][0x590] ;  /* 0x00016400ff067b82 */ /* 0x002e240000000a00 */
[----:B0-----:R0:W5:Y:S01]  /*08d0*/  LDG.E R35, desc[UR48][R6.64] ;  /* 0x0000003006237981 */ /* 0x001162000c1e1900 */
[----:B------:R-:W-:Y:S05]  /*08e0*/  BRA `(.L_x_7) ;  /* 0x0000000000087947 */ /* 0x000fea0003800000 */
.L_x_8:
[----:B------:R-:W-:Y:S02]  /*08f0*/  ULDC UR4, c[0x0][0x584] ;  /* 0x0001610000047ab9 */ /* 0x000fe40000000800 */
[----:B0-----:R-:W-:-:S07]  /*0900*/  IMAD.U32 R35, RZ, RZ, UR4 ;  /* 0x00000004ff237e24 */ /* 0x001fce000f8e00ff */
.L_x_7:
[----:B------:R-:W3:Y:S01]  /*0910*/  LDC R23, c[0x0][0x65c] ;  /* 0x00019700ff177b82 */ /* 0x000ee20000000800 */
[----:B------:R-:W4:Y:S01]  /*0920*/  S2R R14, SR_CTAID.Y ;  /* 0x00000000000e7919 */ /* 0x000f220000002600 */
[----:B------:R-:W-:Y:S01]  /*0930*/  ULDC UR6, c[0x0][0x28c] ;  /* 0x0000a30000067ab9 */ /* 0x000fe20000000800 */
[----:B------:R-:W-:Y:S01]  /*0940*/  ISETP.NE.AND P0, PT, R8, 0x2, PT ;  /* 0x000000020800780c */ /* 0x000fe20003f05270 */
[----:B------:R-:W-:Y:S01]  /*0950*/  UIADD3 UR6, UR6, 0xff, URZ ;  /* 0x000000ff06067890 */ /* 0x000fe2000fffe03f */
[----:B012---:R-:W0:Y:S01]  /*0960*/  S2R R6, SR_CTAID.X ;  /* 0x0000000000067919 */ /* 0x007e220000002500 */
[----:B------:R-:W-:Y:S01]  /*0970*/  UMOV UR36, URZ ;  /* 0x0000003f00247c82 */ /* 0x000fe20008000000 */
[----:B------:R-:W-:Y:S01]  /*0980*/  UMOV UR38, URZ ;  /* 0x0000003f00267c82 */ /* 0x000fe20008000000 */
[----:B------:R-:W-:Y:S01]  /*0990*/  USHF.R.S32.HI UR7, URZ, 0x1f, UR6 ;  /* 0x0000001f3f077899 */ /* 0x000fe20008011406 */
[----:B------:R-:W-:-:S03]  /*09a0*/  ULDC.64 UR8, c[0x0][0x650] ;  /* 0x0001940000087ab9 */ /* 0x000fc60000000a00 */
[----:B------:R-:W-:-:S04]  /*09b0*/  ULEA.HI UR7, UR7, UR6, URZ, 0x8 ;  /* 0x0000000607077291 */ /* 0x000fc8000f8f403f */
[----:B------:R-:W-:Y:S01]  /*09c0*/  USHF.R.S32.HI UR37, URZ, 0x8, UR7 ;  /* 0x000000083f257899 */ /* 0x000fe20008011407 */
[----:B---3--:R-:W-:-:S04]  /*09d0*/  ISETP.NE.AND P1, PT, R23, 0x1, PT ;  /* 0x000000011700780c */ /* 0x008fc80003f25270 */
[----:B------:R-:W-:-:S09]  /*09e0*/  P2R R0, PR, RZ, 0x2 ;  /* 0x00000002ff007803 */ /* 0x000fd20000000000 */
[----:B------:R-:W0:Y:S01]  /*09f0*/  @P1 LDC R7, c[0x0][0x10] ;  /* 0x00000400ff071b82 */ /* 0x000e220000000800 */
[----:B----4-:R-:W-:Y:S02]  /*0a00*/  @P1 IMAD.MOV.U32 R8, RZ, RZ, R14 ;  /* 0x000000ffff081224 */ /* 0x010fe400078e000e */
[----:B------:R-:W-:Y:S02]  /*0a10*/  @P1 IMAD.MOV.U32 R9, RZ, RZ, RZ ;  /* 0x000000ffff091224 */ /* 0x000fe400078e00ff */
[----:B------:R-:W-:-:S03]  /*0a20*/  @P1 IMAD.MOV.U32 R19, RZ, RZ, RZ ;  /* 0x000000ffff131224 */ /* 0x000fc600078e00ff */
[----:B------:R-:W1:Y:S01]  /*0a30*/  @!P1 LDC R11, c[0x0][0xc] ;  /* 0x00000300ff0b9b82 */ /* 0x000e620000000800 */
[----:B------:R-:W-:Y:S01]  /*0a40*/  ULDC UR4, c[0x0][0xc] ;  /* 0x0000030000047ab9 */ /* 0x000fe20000000800 */
[----:B------:R-:W-:Y:S02]  /*0a50*/  ULDC UR5, c[0x0][0x10] ;  /* 0x0000040000057ab9 */ /* 0x000fe40000000800 */
[----:B------:R-:W-:-:S04]  /*0a60*/  UIMAD.WIDE.U32 UR4, UR4, UR5, URZ ;  /* 0x00000005040472a5 */ /* 0x000fc8000f8e003f */
[----:B------:R-:W2:Y:S01]  /*0a70*/  LDC R16, c[0x0][0x14] ;  /* 0x00000500ff107b82 */ /* 0x000ea20000000800 */
[----:B0-----:R-:W-:-:S04]  /*0a80*/  @P1 IMAD.WIDE.U32 R8, R6, R7, R8 ;  /* 0x0000000706081225 */ /* 0x001fc800078e0008 */
[----:B------:R-:W-:Y:S02]  /*0a90*/  IMAD.MOV.U32 R7, RZ, RZ, RZ ;  /* 0x000000ffff077224 */ /* 0x000fe400078e00ff */
[----:B------:R-:W-:Y:S02]  /*0aa0*/  @P1 IMAD.IADD R19, R9, 0x1, R19 ;  /* 0x0000000109131824 */ /* 0x000fe400078e0213 */
[----:B------:R-:W-:Y:S02]  /*0ab0*/  @P1 IMAD.MOV.U32 R22, RZ, RZ, R8 ;  /* 0x000000ffff161224 */ /* 0x000fe400078e0008 */
[----:B-1----:R-:W-:-:S04]  /*0ac0*/  @!P1 IMAD.WIDE.U32 R8, R11, R14, R6 ;  /* 0x0000000e0b089225 */ /* 0x002fc800078e0006 */
[----:B------:R-:W-:Y:S02]  /*0ad0*/  @!P1 IMAD.MOV.U32 R22, RZ, RZ, R8 ;  /* 0x000000ffff169224 */ /* 0x000fe400078e0008 */
[C---:B--2---:R-:W-:Y:S02]  /*0ae0*/  IMAD R11, R16.reuse, UR5, RZ ;  /* 0x00000005100b7c24 */ /* 0x044fe4000f8e02ff */
[----:B------:R-:W-:-:S04]  /*0af0*/  IMAD.WIDE.U32 R16, R16, UR4, RZ ;  /* 0x0000000410107c25 */ /* 0x000fc8000f8e00ff */
[----:B------:R-:W-:Y:S02]  /*0b00*/  @!P1 IMAD.MOV.U32 R19, RZ, RZ, R9 ;  /* 0x000000ffff139224 */ /* 0x000fe400078e0009 */
[----:B------:R-:W-:Y:S01]  /*0b10*/  IMAD.IADD R0, R17, 0x1, R11 ;  /* 0x0000000111007824 */ /* 0x000fe200078e020b */
[----:B------:R-:W-:Y:S06]  /*0b20*/  @P0 BRA `(.L_x_9) ;  /* 0x0000000000200947 */ /* 0x000fec0003800000 */
[----:B------:R-:W-:Y:S01]  /*0b30*/  UISETP.GE.U32.AND UP0, UPT, UR37, 0x5, UPT ;  /* 0x000000052500788c */ /* 0x000fe2000bf06070 */
[----:B------:R-:W-:Y:S01]  /*0b40*/  IADD3 R22, P0, R22, R16, RZ ;  /* 0x0000001016167210 */ /* 0x000fe20007f1e0ff */
[----:B------:R-:W-:Y:S01]  /*0b50*/  UIMAD.WIDE.U32 UR4, UR37, -0x33333333, URZ ;  /* 0xcccccccd250478a5 */ /* 0x000fe2000f8e003f */
[----:B------:R-:W-:-:S03]  /*0b60*/  UMOV UR38, URZ ;  /* 0x0000003f00267c82 */ /* 0x000fc60008000000 */
[----:B------:R-:W-:Y:S01]  /*0b70*/  USHF.R.U32.HI UR4, URZ, 0x2, UR5 ;  /* 0x000000023f047899 */ /* 0x000fe20008011605 */
[----:B------:R-:W-:-:S03]  /*0b80*/  IMAD.X R19, R0, 0x1, R19, P0 ;  /* 0x0000000100137824 */ /* 0x000fc600000e0613 */
[----:B------:R-:W-:Y:S02]  /*0b90*/  UIMAD UR36, UR4, -0x5, UR37 ;  /* 0xfffffffb042478a4 */ /* 0x000fe4000f8e0225 */
[----:B------:R-:W-:-:S12]  /*0ba0*/  @UP0 ULOP3.LUT UR38, UR4, 0x1, URZ, 0xc0, !UPT ;  /* 0x0000000104260892 */ /* 0x000fd8000f8ec03f */
.L_x_9:
[----:B------:R-:W-:Y:S01]  /*0bb0*/  ISETP.GE.U32.AND P0, PT, R22, UR8, PT ;  /* 0x0000000816007c0c */ /* 0x000fe2000bf06070 */
[----:B------:R-:W-:Y:S01]  /*0bc0*/  IMAD.MOV.U32 R32, RZ, RZ, -0x1 ;  /* 0xffffffffff207424 */ /* 0x000fe200078e00ff */
[----:B------:R-:W-:Y:S01]  /*0bd0*/  PRMT R8, RZ, 0x7610, R8 ;  /* 0x00007610ff087816 */ /* 0x000fe20000000008 */
[----:B------:R-:W-:Y:S01]  /*0be0*/  IMAD.MOV.U32 R2, RZ, RZ, -0x1 ;  /* 0xffffffffff027424 */ /* 0x000fe200078e00ff */
[----:B------:R-:W-:Y:S01]  /*0bf0*/  ISETP.GE.U32.AND.EX P0, PT, R19, UR9, PT, P0 ;  /* 0x0000000913007c0c */ /* 0x000fe2000bf06100 */
[----:B------:R-:W-:-:S12]  /*0c00*/  IMAD.MOV.U32 R33, RZ, RZ, -0x1 ;  /* 0xffffffffff217424 */ /* 0x000fd800078e00ff */
[----:B------:R-:W-:Y:S05]  /*0c10*/  @P0 BRA `(.L_x_10) ;  /* 0x00000004005c0947 */ /* 0x000fea0003800000 */
[----:B------:R-:W0:Y:S01]  /*0c20*/  LDC.64 R20, c[0x0][0x628] ;  /* 0x00018a00ff147b82 */ /* 0x000e220000000a00 */
[----:B------:R-:W-:Y:S02]  /*0c30*/  IMAD.MOV.U32 R8, RZ, RZ, R22 ;  /* 0x000000ffff087224 */ /* 0x000fe400078e0016 */
[----:B------:R-:W-:-:S05]  /*0c40*/  IMAD.MOV.U32 R9, RZ, RZ, R19 ;  /* 0x000000ffff097224 */ /* 0x000fca00078e0013 */
[----:B------:R-:W1:Y:S08]  /*0c50*/  LDC R2, c[0x0][0x630] ;  /* 0x00018c00ff027b82 */ /* 0x000e700000000800 */
[----:B------:R-:W2:Y:S01]  /*0c60*/  LDC.64 R24, c[0x0][0x620] ;  /* 0x00018800ff187b82 */ /* 0x000ea20000000a00 */
[----:B0-----:R-:W-:-:S04]  /*0c70*/  ISETP.NE.U32.AND P0, PT, R20, RZ, PT ;  /* 0x000000ff1400720c */ /* 0x001fc80003f05070 */
[----:B------:R-:W-:-:S13]  /*0c80*/  ISETP.NE.AND.EX P0, PT, R21, RZ, PT, P0 ;  /* 0x000000ff1500720c */ /* 0x000fda0003f05300 */
[----:B-12---:R-:W-:Y:S05]  /*0c90*/  @!P0 BRA `(.L_x_11) ;  /* 0x0000000000288947 */ /* 0x006fea0003800000 */
[----:B------:R-:W0:Y:S02]  /*0ca0*/  LDC R13, c[0x0][0x634] ;  /* 0x00018d00ff0d7b82 */ /* 0x000e240000000800 */
[----:B0-----:R-:W-:-:S05]  /*0cb0*/  IADD3 R13, P0, R22, R13, RZ ;  /* 0x0000000d160d7210 */ /* 0x001fca0007f1e0ff */
[----:B------:R-:W-:-:S04]  /*0cc0*/  IMAD.X R15, RZ, RZ, R19, P0 ;  /* 0x000000ffff0f7224 */ /* 0x000fc800000e0613 */
[----:B------:R-:W-:-:S04]  /*0cd0*/  IMAD.WIDE.U32 R8, R15, R20, RZ ;  /* 0x000000140f087225 */ /* 0x000fc800078e00ff */
[----:B------:R-:W-:-:S04]  /*0ce0*/  IMAD.WIDE.U32 R10, P0, R13, R21, R8 ;  /* 0x000000150d0a7225 */ /* 0x000fc80007800008 */
[----:B------:R-:W-:-:S04]  /*0cf0*/  IMAD.WIDE.U32 R8, R13, R20, RZ ;  /* 0x000000140d087225 */ /* 0x000fc800078e00ff */
[----:B------:R-:W-:Y:S01]  /*0d00*/  IMAD.X R13, RZ, RZ, RZ, P0 ;  /* 0x000000ffff0d7224 */ /* 0x000fe200000e06ff */
[----:B------:R-:W-:Y:S01]  /*0d10*/  IADD3 RZ, P0, R9, R10, RZ ;  /* 0x0000000a09ff7210 */ /* 0x000fe20007f1e0ff */
[----:B------:R-:W-:-:S04]  /*0d20*/  IMAD.MOV.U32 R12, RZ, RZ, R11 ;  /* 0x000000ffff0c7224 */ /* 0x000fc800078e000b */
[----:B------:R-:W-:-:S08]  /*0d30*/  IMAD.WIDE.U32.X R8, R15, R21, R12, P0 ;  /* 0x000000150f087225 */ /* 0x000fd000000e040c */
.L_x_11:
[-CC-:B------:R-:W-:Y:S01]  /*0d40*/  SHF.R.U64 R33, R8, R2.reuse, R9.reuse ;  /* 0x0000000208217219 */ /* 0x180fe20000001209 */
[----:B------:R-:W0:Y:S01]  /*0d50*/  LDC R12, c[0x0][0x618] ;  /* 0x00018600ff0c7b82 */ /* 0x000e220000000800 */
[----:B------:R-:W-:Y:S01]  /*0d60*/  SHF.R.U32.HI R7, RZ, R2, R9 ;  /* 0x00000002ff077219 */ /* 0x000fe20000011609 */
[----:B------:R-:W-:Y:S01]  /*0d70*/  IMAD.MOV.U32 R8, RZ, RZ, R22 ;  /* 0x000000ffff087224 */ /* 0x000fe200078e0016 */
[----:B------:R-:W-:Y:S01]  /*0d80*/  IADD3 R11, P0, RZ, -R33, RZ ;  /* 0x80000021ff0b7210 */ /* 0x000fe20007f1e0ff */
[----:B------:R-:W-:Y:S01]  /*0d90*/  IMAD.MOV.U32 R9, RZ, RZ, R19 ;  /* 0x000000ffff097224 */ /* 0x000fe200078e0013 */
[----:B------:R-:W-:Y:S01]  /*0da0*/  I2FP.F32.U32 R2, R6 ;  /* 0x0000000600027245 */ /* 0x000fe20000201000 */
[----:B------:R-:W-:Y:S02]  /*0db0*/  ULDC UR4, c[0x0][0x150] ;  /* 0x0000540000047ab9 */ /* 0x000fe40000000800 */
[----:B------:R-:W1:Y:S01]  /*0dc0*/  LDC.64 R28, c[0x0][0x640] ;  /* 0x00019000ff1c7b82 */ /* 0x000e620000000a00 */
[----:B------:R-:W-:-:S02]  /*0dd0*/  IMAD.X R13, RZ, RZ, ~R7, P0 ;  /* 0x000000ffff0d7224 */ /* 0x000fc400000e0e07 */
[----:B------:R-:W-:Y:S01]  /*0de0*/  FMUL R2, R2, UR4 ;  /* 0x0000000402027c20 */ /* 0x000fe20008400000 */
[----:B------:R-:W-:Y:S01]  /*0df0*/  IMAD.WIDE.U32 R8, R11, R24, R8 ;  /* 0x000000180b087225 */ /* 0x000fe200078e0008 */
[----:B------:R-:W-:-:S03]  /*0e00*/  ULDC UR4, c[0x0][0x154] ;  /* 0x0000550000047ab9 */ /* 0x000fc60000000800 */
[----:B------:R-:W-:Y:S01]  /*0e10*/  IMAD R10, R13, R24, RZ ;  /* 0x000000180d0a7224 */ /* 0x000fe200078e02ff */
[----:B------:R-:W2:Y:S01]  /*0e20*/  LDC R7, c[0x0][0x144] ;  /* 0x00005100ff077b82 */ /* 0x000ea20000000800 */
[----:B------:R-:W3:Y:S02]  /*0e30*/  F2I.U32.TRUNC.NTZ R2, R2 ;  /* 0x0000000200027305 */ /* 0x000ee4000020f000 */
[----:B------:R-:W-:-:S04]  /*0e40*/  IMAD R11, R11, R25, R10 ;  /* 0x000000190b0b7224 */ /* 0x000fc800078e020a */
[----:B------:R-:W-:Y:S01]  /*0e50*/  IMAD.IADD R9, R9, 0x1, R11 ;  /* 0x0000000109097824 */ /* 0x000fe200078e020b */
[----:B------:R-:W4:Y:S01]  /*0e60*/  LDC R24, c[0x0][0x608] ;  /* 0x00018200ff187b82 */ /* 0x000f220000000800 */
[----:B------:R-:W-:-:S03]  /*0e70*/  IMAD.MOV.U32 R11, RZ, RZ, -0x1 ;  /* 0xffffffffff0b7424 */ /* 0x000fc600078e00ff */
[--C-:B0-----:R-:W-:Y:S02]  /*0e80*/  SHF.R.U64 R20, R8, R12, R9.reuse ;  /* 0x0000000c08147219 */ /* 0x101fe40000001209 */
[----:B------:R-:W-:Y:S02]  /*0e90*/  I2FP.F32.U32 R8, R14 ;  /* 0x0000000e00087245 */ /* 0x000fe40000201000 */
[----:B------:R-:W0:Y:S01]  /*0ea0*/  LDC R26, c[0x0][0x658] ;  /* 0x00019600ff1a7b82 */ /* 0x000e220000000800 */
[----:B-1----:R-:W-:Y:S01]  /*0eb0*/  ISETP.NE.U32.AND P0, PT, R28, RZ, PT ;  /* 0x000000ff1c00720c */ /* 0x002fe20003f05070 */
[----:B---3--:R-:W-:Y:S02]  /*0ec0*/  IMAD.MOV R10, RZ, RZ, -R2 ;  /* 0x000000ffff0a7224 */ /* 0x008fe400078e0a02 */
[----:B------:R-:W-:Y:S01]  /*0ed0*/  FMUL R8, R8, UR4 ;  /* 0x0000000408087c20 */ /* 0x000fe20008400000 */
[----:B------:R-:W-:Y:S02]  /*0ee0*/  SHF.R.U32.HI R9, RZ, R12, R9 ;  /* 0x0000000cff097219 */ /* 0x000fe40000011609 */
[----:B------:R-:W-:Y:S01]  /*0ef0*/  ISETP.NE.AND.EX P0, PT, R29, RZ, PT, P0 ;  /* 0x000000ff1d00720c */ /* 0x000fe20003f05300 */
[----:B------:R1:W3:Y:S01]  /*0f00*/  F2I.U32.TRUNC.NTZ R15, R8 ;  /* 0x00000008000f7305 */ /* 0x0002e2000020f000 */
[----:B------:R-:W1:Y:S01]  /*0f10*/  LDC R21, c[0x0][0x148] ;  /* 0x00005200ff157b82 */ /* 0x000e620000000800 */
[----:B--2---:R-:W-:-:S07]  /*0f20*/  IMAD R2, R7, R10, R6 ;  /* 0x0000000a07027224 */ /* 0x004fce00078e0206 */
[----:B------:R-:W2:Y:S01]  /*0f30*/  LDC R27, c[0x0][0x600] ;  /* 0x00018000ff1b7b82 */ /* 0x000ea20000000800 */
[-CC-:B----4-:R-:W-:Y:S02]  /*0f40*/  SHF.R.U64 R36, R20, R24.reuse, R9.reuse ;  /* 0x0000001814247219 */ /* 0x190fe40000001209 */
[----:B------:R-:W-:Y:S01]  /*0f50*/  SHF.R.U32.HI R7, RZ, R24, R9 ;  /* 0x00000018ff077219 */ /* 0x000fe20000011609 */
[----:B------:R-:W-:-:S04]  /*0f60*/  IMAD.MOV.U32 R9, RZ, RZ, 0x1 ;  /* 0x00000001ff097424 */ /* 0x000fc800078e00ff */
[----:B------:R-:W4:Y:S01]  /*0f70*/  LDC R30, c[0x0][0x648] ;  /* 0x00019200ff1e7b82 */ /* 0x000f220000000800 */
[-C--:B0-----:R-:W-:Y:S02]  /*0f80*/  SHF.L.U32 R6, R11, R26.reuse, RZ ;  /* 0x0000001a0b067219 */ /* 0x081fe400000006ff */
[--C-:B------:R-:W-:Y:S02]  /*0f90*/  SHF.R.U64 R24, R36, R26, R7.reuse ;  /* 0x0000001a24187219 */ /* 0x100fe40000001207 */
[----:B------:R-:W-:Y:S02]  /*0fa0*/  LOP3.LUT R13, RZ, R6, RZ, 0x33, !PT ;  /* 0x00000006ff0d7212 */ /* 0x000fe400078e33ff */
[-C--:B------:R-:W-:Y:S01]  /*0fb0*/  SHF.R.U32.HI R7, RZ, R26.reuse, R7 ;  /* 0x0000001aff077219 */ /* 0x080fe20000011607 */
[----:B------:R-:W0:Y:S01]  /*0fc0*/  LDC R31, c[0x0][0x638] ;  /* 0x00018e00ff1f7b82 */ /* 0x000e220000000800 */
[----:B------:R-:W-:Y:S01]  /*0fd0*/  SHF.L.U32 R12, R9, R26, RZ ;  /* 0x0000001a090c7219 */ /* 0x000fe200000006ff */
[----:B------:R-:W-:-:S06]  /*0fe0*/  IMAD.MOV.U32 R6, RZ, RZ, R24 ;  /* 0x000000ffff067224 */ /* 0x000fcc00078e0018 */
[----:B------:R-:W0:Y:S01]  /*0ff0*/  LDC R32, c[0x0][0x610] ;  /* 0x00018400ff207b82 */ /* 0x000e220000000800 */
[----:B-1-3--:R-:W-:Y:S05]  /*1000*/  @!P0 BRA `(.L_x_12) ;  /* 0x0000000000288947 */ /* 0x00afea0003800000 */
[----:B------:R-:W1:Y:S02]  /*1010*/  LDC R11, c[0x0][0x64c] ;  /* 0x00019300ff0b7b82 */ /* 0x000e640000000800 */
[----:B-1----:R-:W-:-:S05]  /*1020*/  IADD3 R11, P0, R24, R11, RZ ;  /* 0x0000000b180b7210 */ /* 0x002fca0007f1e0ff */
        /* <DEDUP_REMOVED lines=8> */
.L_x_12:
[----:B----4-:R-:W-:Y:S01]  /*10b0*/  SHF.R.U64 R6, R6, R30, R7 ;  /* 0x0000001e06067219 */ /* 0x010fe20000001207 */
[----:B--2---:R-:W-:Y:S01]  /*10c0*/  VIADD R7, R27, 0xffffffff ;  /* 0xffffffff1b077836 */ /* 0x004fe20000000000 */
[----:B------:R-:W-:Y:S01]  /*10d0*/  LOP3.LUT R13, R36, R13, RZ, 0xc0, !PT ;  /* 0x0000000d240d7212 */ /* 0x000fe200078ec0ff */
[----:B------:R-:W-:Y:S02]  /*10e0*/  IMAD.MOV R15, RZ, RZ, -R15 ;  /* 0x000000ffff0f7224 */ /* 0x000fe400078e0a0f */
[----:B------:R-:W-:Y:S01]  /*10f0*/  IMAD.MOV R8, RZ, RZ, -R6 ;  /* 0x000000ffff087224 */ /* 0x000fe200078e0a06 */
[----:B------:R-:W-:Y:S01]  /*1100*/  LOP3.LUT R7, R20, R7, RZ, 0xc0, !PT ;  /* 0x0000000714077212 */ /* 0x000fe200078ec0ff */
[----:B------:R-:W-:Y:S02]  /*1110*/  IMAD R13, R12, R6, R13 ;  /* 0x000000060c0d7224 */ /* 0x000fe400078e020d */
[----:B------:R-:W-:Y:S02]  /*1120*/  @P1 IMAD R2, R21, R15, R14 ;  /* 0x0000000f15021224 */ /* 0x000fe400078e020e */
[----:B0-----:R-:W-:-:S02]  /*1130*/  IMAD R6, R8, R31, R24 ;  /* 0x0000001f08067224 */ /* 0x001fc400078e0218 */
[----:B------:R-:W-:Y:S02]  /*1140*/  IMAD R32, R13, R32, R2 ;  /* 0x000000200d207224 */ /* 0x000fe400078e0202 */
[----:B------:R-:W-:Y:S02]  /*1150*/  IMAD R7, R6, R27, R7 ;  /* 0x0000001b06077224 */ /* 0x000fe400078e0207 */
[----:B------:R-:W-:-:S03]  /*1160*/  IMAD.MOV.U32 R8, RZ, RZ, 0x1 ;  /* 0x00000001ff087424 */ /* 0x000fc600078e00ff */
[----:B------:R-:W-:Y:S02]  /*1170*/  SEL R2, R7, R32, !P1 ;  /* 0x0000002007027207 */ /* 0x000fe40004800000 */
[----:B------:R-:W-:-:S07]  /*1180*/  SEL R32, R32, R7, !P1 ;  /* 0x0000000720207207 */ /* 0x000fce0004800000 */
.L_x_10:
[----:B------:R-:W-:Y:S05]  /*1190*/  @!P2 BRA `(.L_x_13) ;  /* 0x0000002800f0a947 */ /* 0x000fea0003800000 */
[----:B------:R-:W-:-:S13]  /*11a0*/  ISETP.GT.U32.AND P0, PT, R37, 0x1, PT ;  /* 0x000000012500780c */ /* 0x000fda0003f04070 */
[----:B------:R-:W-:Y:S05]  /*11b0*/  @P0 EXIT ;  /* 0x000000000000094d */ /* 0x000fea0003800000 */
.L_x_14:
[----:B------:R-:W-:-:S08]  /*11c0*/  NOP ;  /* 0x0000000000007918 */ /* 0x000fd00000000000 */
[----:B------:R-:W0:Y:S02]  /*11d0*/  USETMAXREG.TRY_ALLOC.CTAPOOL UP0, 0xe8 ;  /* 0x000000e8000079c8 */ /* 0x000e240008000600 */
[----:B0-----:R-:W-:-:S13]  /*11e0*/  PLOP3.LUT P0, PT, PT, PT, UP0, 0x80, 0x0 ;  /* 0x000000000000781c */ /* 0x001fda0003f0f008 */
[----:B------:R-:W-:Y:S05]  /*11f0*/  @!P0 BRA `(.L_x_14) ;  /* 0xfffffffc00f08947 */ /* 0x000fea000383ffff */
[----:B------:R-:W-:-:S13]  /*1200*/  LOP3.LUT P0, RZ, R8, 0xff, RZ, 0xc0, !PT ;  /* 0x000000ff08ff7812 */ /* 0x000fda000780c0ff */
[----:B------:R-:W-:Y:S05]  /*1210*/  @!P0 EXIT ;  /* 0x000000000000894d */ /* 0x000fea0003800000 */
[----:B------:R-:W0:Y:S01]  /*1220*/  S2UR UR4, SR_CgaCtaId ;  /* 0x00000000000479c3 */ /* 0x000e220000008800 */
[----:B------:R-:W-:Y:S01]  /*1230*/  SHF.R.S32.HI R4, RZ, 0x1f, R3 ;  /* 0x0000001fff047819 */ /* 0x000fe20000011403 */
[----:B------:R-:W-:Y:S01]  /*1240*/  UMOV UR40, 0x400 ;  /* 0x0000040000287882 */ /* 0x000fe20000000000 */
[----:B------:R-:W-:Y:S01]  /*1250*/  UISETP.LT.AND UP0, UPT, UR37, 0x1, UPT ;  /* 0x000000012500788c */ /* 0x000fe2000bf01270 */
[----:B------:R-:W-:Y:S01]  /*1260*/  SHF.L.U64.HI R42, R16, 0x1, R0 ;  /* 0x00000001102a7819 */ /* 0x000fe20000010200 */
[----:B------:R-:W-:Y:S01]  /*1270*/  UIADD3 UR5, UR43, -0x1, URZ ;  /* 0xffffffff2b057890 */ /* 0x000fe2000fffe03f */
[CC--:B------:R-:W-:Y:S01]  /*1280*/  LEA.HI R5, R4.reuse, R3.reuse, RZ, 0x2 ;  /* 0x0000000304057211 */ /* 0x0c0fe200078f10ff */
[----:B------:R-:W-:Y:S01]  /*1290*/  USEL UR42, UR37, 0x1, UP0 ;  /* 0x00000001252a7887 */ /* 0x000fe20008000000 */
[----:B------:R-:W1:Y:S01]  /*12a0*/  LDC R10, c[0x0][0x658] ;  /* 0x00019600ff0a7b82 */ /* 0x000e620000000800 */
[----:B------:R-:W-:Y:S01]  /*12b0*/  LEA.HI R4, R4, R3, RZ, 0x5 ;  /* 0x0000000304047211 */ /* 0x000fe200078f28ff */
[----:B------:R-:W-:Y:S01]  /*12c0*/  UISETP.NE.AND UP0, UPT, UR5, URZ, UPT ;  /* 0x0000003f0500728c */ /* 0x000fe2000bf05270 */
[--C-:B------:R-:W-:Y:S01]  /*12d0*/  SHF.R.S32.HI R36, RZ, 0x2, R5.reuse ;  /* 0x00000002ff247819 */ /* 0x100fe20000011405 */
[----:B------:R-:W-:Y:S01]  /*12e0*/  ULDC UR8, c[0x0][0x284] ;  /* 0x0000a10000087ab9 */ /* 0x000fe20000000800 */
[----:B------:R-:W-:Y:S01]  /*12f0*/  SHF.R.S32.HI R7, RZ, 0x1f, R5 ;  /* 0x0000001fff077819 */ /* 0x000fe20000011405 */
[----:B------:R-:W-:Y:S01]  /*1300*/  USEL UR7, URZ, 0x1, UP0 ;  /* 0x000000013f077887 */ /* 0x000fe20008000000 */
[----:B------:R-:W-:Y:S01]  /*1310*/  LOP3.LUT R6, R5, 0xfffffffc, RZ, 0xc0, !PT ;  /* 0xfffffffc05067812 */ /* 0x000fe200078ec0ff */
[----:B------:R-:W2:Y:S01]  /*1320*/  LDC.64 R8, c[0x0][0x5c8] ;  /* 0x00017200ff087b82 */ /* 0x000ea20000000a00 */
[----:B------:R-:W-:Y:S01]  /*1330*/  LEA.HI R7, R7, R36, RZ, 0x3 ;  /* 0x0000002407077211 */ /* 0x000fe200078f18ff */
[----:B------:R-:W-:Y:S01]  /*1340*/  IMAD.MOV.U32 R5, RZ, RZ, -0x1 ;  /* 0xffffffffff057424 */ /* 0x000fe200078e00ff */
[----:B------:R-:W-:Y:S01]  /*1350*/  LOP3.LUT R46, R18, 0x1, RZ, 0xfc, !PT ;  /* 0x00000001122e7812 */ /* 0x000fe200078efcff */
[----:B------:R-:W-:Y:S01]  /*1360*/  IMAD.IADD R6, R3, 0x1, -R6 ;  /* 0x0000000103067824 */ /* 0x000fe200078e0a06 */
[----:B------:R-:W-:Y:S01]  /*1370*/  LOP3.LUT R7, R7, 0xfffffff8, RZ, 0xc0, !PT ;  /* 0xfffffff807077812 */ /* 0x000fe200078ec0ff */
[----:B------:R-:W-:Y:S01]  /*1380*/  IMAD.U32 R48, RZ, RZ, UR7 ;  /* 0x00000007ff307e24 */ /* 0x000fe2000f8e00ff */
[----:B------:R-:W-:Y:S01]  /*1390*/  SHF.R.S32.HI R3, RZ, 0x5, R4 ;  /* 0x00000005ff037819 */ /* 0x000fe20000011404 */
[----:B------:R-:W3:Y:S01]  /*13a0*/  LDC R43, c[0x0][0x288] ;  /* 0x0000a200ff2b7b82 */ /* 0x000ee20000000800 */
[----:B0-----:R-:W-:Y:S01]  /*13b0*/  ULEA UR40, UR4, UR40, 0x18 ;  /* 0x0000002804287291 */ /* 0x001fe2000f8ec03f */
[----:B------:R-:W-:Y:S01]  /*13c0*/  IMAD.IADD R36, R36, 0x1, -R7 ;  /* 0x0000000124247824 */ /* 0x000fe200078e0a07 */
[----:B------:R-:W-:Y:S01]  /*13d0*/  USHF.L.U32 UR4, UR5, 0x3, URZ ;  /* 0x0000000305047899 */ /* 0x000fe2000800063f */
[----:B------:R-:W-:Y:S01]  /*13e0*/  IMAD.SHL.U32 R38, R6, 0x2, RZ ;  /* 0x0000000206267824 */ /* 0x000fe200078e00ff */
[----:B------:R-:W-:Y:S01]  /*13f0*/  UIADD3 UR5, UR40, 0x180, URZ ;  /* 0x0000018028057890 */ /* 0x000fe2000fffe03f */
[--C-:B------:R-:W-:Y:S01]  /*1400*/  IMAD R45, R3, -0x10, -R36.reuse ;  /* 0xfffffff0032d7824 */ /* 0x100fe200078e0a24 */
[----:B------:R-:W-:Y:S01]  /*1410*/  UIADD3 UR6, UR40, 0x28180, URZ ;  /* 0x0002818028067890 */ /* 0x000fe2000fffe03f */
[----:B------:R-:W-:Y:S01]  /*1420*/  SHF.R.S32.HI R37, RZ, 0x1f, R36 ;  /* 0x0000001fff257819 */ /* 0x000fe20000011424 */
[----:B------:R-:W-:Y:S01]  /*1430*/  USHF.R.U32.HI UR5, URZ, 0x4, UR5 ;  /* 0x000000043f057899 */ /* 0x000fe20008011605 */
[----:B-1----:R-:W-:Y:S01]  /*1440*/  SHF.L.U32 R5, R5, R10, RZ ;  /* 0x0000000a05057219 */ /* 0x002fe200000006ff */
[----:B------:R-:W-:Y:S01]  /*1450*/  USHF.R.U32.HI UR6, URZ, 0x4, UR6 ;  /* 0x000000043f067899 */ /* 0x000fe20008011606 */
[----:B------:R-:W-:Y:S01]  /*1460*/  SHF.R.S32.HI R39, RZ, 0x1f, R38 ;  /* 0x0000001fff277819 */ /* 0x000fe20000011426 */
[----:B------:R-:W-:Y:S01]  /*1470*/  UIADD3 UR41, UR40, 0x60, URZ ;  /* 0x0000006028297890 */ /* 0x000fe2000fffe03f */
[----:B------:R-:W-:Y:S01]  /*1480*/  IMAD.WIDE R36, R3, 0x10, R36 ;  /* 0x0000001003247825 */ /* 0x000fe200078e0224 */
[----:B------:R-:W-:Y:S01]  /*1490*/  ULOP3.LUT UR4, UR4, 0x8, URZ, 0xc0, !UPT ;  /* 0x0000000804047892 */ /* 0x000fe2000f8ec03f */
[C---:B--2---:R-:W-:Y:S01]  /*14a0*/  SHF.L.U64.HI R40, R8.reuse, 0x3, R9 ;  /* 0x0000000308287819 */ /* 0x044fe20000010209 */
[----:B------:R-:W-:Y:S01]  /*14b0*/  ULOP3.LUT UR5, UR5, 0x3fff, URZ, 0xc0, !UPT ;  /* 0x00003fff05057892 */ /* 0x000fe2000f8ec03f */
[----:B------:R-:W-:Y:S01]  /*14c0*/  IMAD.SHL.U32 R41, R8, 0x8, RZ ;  /* 0x0000000808297824 */ /* 0x000fe200078e00ff */
[----:B------:R-:W-:Y:S01]  /*14d0*/  ULOP3.LUT UR6, UR6, 0x3fff, URZ, 0xc0, !UPT ;  /* 0x00003fff06067892 */ /* 0x000fe2000f8ec03f */
[----:B------:R-:W-:Y:S01]  /*14e0*/  LOP3.LUT R44, RZ, R5, RZ, 0x33, !PT ;  /* 0x00000005ff2c7212 */ /* 0x000fe200078e33ff */
[----:B------:R-:W-:Y:S01]  /*14f0*/  VIADD R45, R45, UR8 ;  /* 0x000000082d2d7c36 */ /* 0x000fe20008000000 */
[----:B------:R-:W-:Y:S01]  /*1500*/  USHF.L.U32 UR39, UR37, 0x1, URZ ;  /* 0x0000000125277899 */ /* 0x000fe2000800063f */
[----:B---3--:R-:W-:Y:S01]  /*1510*/  IMAD R43, R6, -0x2, R43 ;  /* 0xfffffffe062b7824 */ /* 0x008fe200078e022b */
[----:B------:R-:W-:-:S02]  /*1520*/  UIADD3 UR42, -UR42, UR37, URZ ;  /* 0x000000252a2a7290 */ /* 0x000fc4000fffe13f */
[----:B------:R-:W-:Y:S02]  /*1530*/  ULEA UR43, UR43, UR41, 0x3 ;  /* 0x000000292b2b7291 */ /* 0x000fe4000f8e183f */
[----:B------:R-:W-:Y:S02]  /*1540*/  ULOP3.LUT UR44, UR4, 0x8, URZ, 0x3c, !UPT ;  /* 0x00000008042c7892 */ /* 0x000fe4000f8e3c3f */
[----:B------:R-:W-:Y:S02]  /*1550*/  ULOP3.LUT UR45, UR4, 0x18, URZ, 0x3c, !UPT ;  /* 0x00000018042d7892 */ /* 0x000fe4000f8e3c3f */
[----:B------:R-:W-:Y:S02]  /*1560*/  ULOP3.LUT UR46, UR5, 0x10000, URZ, 0xfc, !UPT ;  /* 0x00010000052e7892 */ /* 0x000fe4000f8efc3f */
[----:B------:R-:W-:-:S12]  /*1570*/  ULOP3.LUT UR47, UR6, 0x10000, URZ, 0xfc, !UPT ;  /* 0x00010000062f7892 */ /* 0x000fd8000f8efc3f */
.L_x_50:
[----:B------:R-:W-:-:S04]  /*1580*/  SHF.L.U32 R0, R48, 0x1f, RZ ;  /* 0x0000001f30007819 */ /* 0x000fc800000006ff */
[----:B------:R-:W0:Y:S02]  /*1590*/  SYNCS.PHASECHK.TRANS64.TRYWAIT P0, [UR43+-0x8], R0 ;  /* 0xfffff800ff0075a7 */ /* 0x000e24000800016b */
[----:B012345:R-:W-:Y:S05]  /*15a0*/  @!P0 BRA `(.L_x_15) ;  /* 0x0000003800848947 */ /* 0x03ffea0003800000 */
.L_x_73:
[----:B------:R-:W-:Y:S02]  /*15b0*/  ULDC UR4, c[0x0][0x28c] ;  /* 0x0000a30000047ab9 */ /* 0x000fe40000000800 */
[----:B------:R-:W-:-:S13]  /*15c0*/  ISETP.LT.AND P0, PT, RZ, UR4, PT ;  /* 0x00000004ff007c0c */ /* 0x000fda000bf01270 */
[----:B------:R-:W-:Y:S05]  /*15d0*/  @P0 BRA `(.L_x_16) ;  /* 0x0000000000400947 */ /* 0x000fea0003800000 */
[----:B0-----:R-:W-:Y:S01]  /*15e0*/  MOV R0, 0x0 ;  /* 0x0000000000007802 */ /* 0x001fe20000000f00 */
[----:B------:R-:W-:Y:S01]  /*15f0*/  ULDC.64 UR4, c[0x4][0x68] ;  /* 0x01001a0000047ab9 */ /* 0x000fe20000000a00 */
[----:B------:R-:W-:Y:S01]  /*1600*/  ULDC.64 UR6, c[0x4][0x8] ;  /* 0x0100020000067ab9 */ /* 0x000fe20000000a00 */
[----:B------:R-:W-:Y:S01]  /*1610*/  IMAD.U32 R4, RZ, RZ, UR4 ;  /* 0x00000004ff047e24 */ /* 0x000fe2000f8e00ff */
[----:B------:R0:W1:Y:S01]  /*1620*/  LDC.64 R14, c[0x4][R0] ;  /* 0x01000000000e7b82 */ /* 0x0000620000000a00 */
[----:B------:R-:W-:Y:S01]  /*1630*/  IMAD.U32 R5, RZ, RZ, UR5 ;  /* 0x00000005ff057e24 */ /* 0x000fe2000f8e00ff */
[----:B------:R-:W-:Y:S01]  /*1640*/  ULDC.64 UR4, c[0x4][0x70] ;  /* 0x01001c0000047ab9 */ /* 0x000fe20000000a00 */
[----:B------:R-:W-:Y:S02]  /*1650*/  IMAD.U32 R10, RZ, RZ, UR6 ;  /* 0x00000006ff0a7e24 */ /* 0x000fe4000f8e00ff */
[----:B------:R-:W-:Y:S02]  /*1660*/  IMAD.U32 R6, RZ, RZ, UR4 ;  /* 0x00000004ff067e24 */ /* 0x000fe4000f8e00ff */
[----:B------:R-:W-:-:S02]  /*1670*/  IMAD.U32 R7, RZ, RZ, UR5 ;  /* 0x00000005ff077e24 */ /* 0x000fc4000f8e00ff */
[----:B------:R-:W-:Y:S02]  /*1680*/  IMAD.U32 R11, RZ, RZ, UR7 ;  /* 0x00000007ff0b7e24 */ /* 0x000fe4000f8e00ff */
[----:B------:R-:W-:Y:S02]  /*1690*/  IMAD.MOV.U32 R8, RZ, RZ, 0x1e1 ;  /* 0x000001e1ff087424 */ /* 0x000fe400078e00ff */
[----:B------:R-:W-:Y:S02]  /*16a0*/  IMAD.MOV.U32 R12, RZ, RZ, 0x1 ;  /* 0x00000001ff0c7424 */ /* 0x000fe400078e00ff */
[----:B0-----:R-:W-:-:S07]  /*16b0*/  IMAD.MOV.U32 R13, RZ, RZ, RZ ;  /* 0x000000ffff0d7224 */ /* 0x001fce00078e00ff */
[----:B------:R-:W-:-:S07]  /*16c0*/  LEPC R20, `(.L_x_16) ;  /* 0x000000001014794e */ /* 0x000fce0000000000 */
[----:B-1---5:R-:W-:Y:S05]  /*16d0*/  CALL.ABS.NOINC R14 ;  /* 0x000000000e007343 */ /* 0x022fea0003c00000 */
.L_x_16:
[----:B------:R-:W-:-:S13]  /*16e0*/  ISETP.NE.AND P0, PT, R46, 0x3, PT ;  /* 0x000000032e00780c */ /* 0x000fda0003f05270 */
[----:B------:R-:W-:Y:S05]  /*16f0*/  @!P0 BRA `(.L_x_17) ;  /* 0x0000000000048947 */ /* 0x000fea0003800000 */
[----:B------:R-:W-:Y:S01]  /*1700*/  BPT.TRAP 0x1 ;  /* 0x000000040000795c */ /* 0x000fe20000300000 */
.L_x_17:
[----:B0-----:R-:W-:Y:S02]  /*1710*/  IMAD.U32 R3, RZ, RZ, UR36 ;  /* 0x00000024ff037e24 */ /* 0x001fe4000f8e00ff */
[----:B------:R-:W-:-:S03]  /*1720*/  IMAD.U32 R0, RZ, RZ, UR38 ;  /* 0x00000026ff007e24 */ /* 0x000fc6000f8e00ff */
[----:B------:R-:W-:Y:S02]  /*1730*/  LEA R3, R3, UR40, 0x3 ;  /* 0x0000002803037c11 */ /* 0x000fe4000f8e18ff */
[----:B------:R-:W-:-:S04]  /*1740*/  SHF.L.U32 R0, R0, 0x1f, RZ ;  /* 0x0000001f00007819 */ /* 0x000fc800000006ff */
[----:B------:R0:W1:Y:S01]  /*1750*/  SYNCS.PHASECHK.TRANS64.TRYWAIT P1, [R3+URZ], R0 ;  /* 0x00000000030075a7 */ /* 0x000062000802017f */
[----:B------:R-:W-:Y:S05]  /*1760*/  @!P0 BRA `(.L_x_18) ;  /* 0x0000000000048947 */ /* 0x000fea0003800000 */
[----:B------:R-:W-:Y:S01]  /*1770*/  BPT.TRAP 0x1 ;  /* 0x000000040000795c */ /* 0x000fe20000300000 */
.L_x_18:
[----:B-1----:R-:W-:Y:S05]  /*1780*/  @P1 BRA `(.L_x_19) ;  /* 0x0000000000081947 */ /* 0x002fea0003800000 */
[----:B------:R-:W1:Y:S02]  /*1790*/  SYNCS.PHASECHK.TRANS64.TRYWAIT P1, [R3+URZ], R0 ;  /* 0x00000000030075a7 */ /* 0x000e64000802017f */
[----:B-1----:R-:W-:Y:S05]  /*17a0*/  @!P1 BRA `(.L_x_20) ;  /* 0x00000038001c9947 */ /* 0x002fea0003800000 */
.L_x_19:
[----:B------:R-:W-:Y:S05]  /*17b0*/  WARPSYNC.ALL ;  /* 0x0000000000007948 */ /* 0x000fea0003800000 */
[----:B------:R-:W-:Y:S01]  /*17c0*/  ULEA UR9, UR36, UR46, 0xb ;  /* 0x0000002e24097291 */ /* 0x000fe2000f8e583f */
[----:B------:R-:W-:Y:S01]  /*17d0*/  WARPGROUP.ARRIVE ;  /* 0x00000000000079c5 */ /* 0x000fe20000000000 */
[----:B------:R-:W-:Y:S01]  /*17e0*/  ULEA UR8, UR36, UR47, 0x9 ;  /* 0x0000002f24087291 */ /* 0x000fe2000f8e483f */
[----:B01----:R-:W-:Y:S01]  /*17f0*/  IMAD.U32 R0, RZ, RZ, UR42 ;  /* 0x0000002aff007e24 */ /* 0x003fe2000f8e00ff */
[----:B------:R-:W-:Y:S01]  /*1800*/  UMOV UR5, 0x40000040 ;  /* 0x4000004000057882 */ /* 0x000fe20000000000 */
[----:B------:R-:W-:-:S02]  /*1810*/  UMOV UR7, 0x40000040 ;  /* 0x4000004000077882 */ /* 0x000fc40000000000 */
[----:B------:R-:W-:Y:S01]  /*1820*/  UMOV UR4, UR9 ;  /* 0x0000000900047c82 */ /* 0x000fe20008000000 */
[----:B------:R-:W-:Y:S01]  /*1830*/  ISETP.GE.AND P1, PT, R0, 0x1, PT ;  /* 0x000000010000780c */ /* 0x000fe20003f26270 */
[----:B------:R-:W-:Y:S02]  /*1840*/  UMOV UR6, UR8 ;  /* 0x0000000800067c82 */ /* 0x000fe40008000000 */
[----:B------:R-:W-:Y:S01]  /*1850*/  HGMMA.64x16x16.F32 R24, gdesc[UR4], RZ, !UPT, gsb0 ;  /* 0x00200000041879f0 */ /* 0x000fe2000c0008ff */
[----:B------:R-:W-:Y:S02]  /*1860*/  UIADD3 UR4, UR9, 0x2, URZ ;  /* 0x0000000209047890 */ /* 0x000fe4000fffe03f */
[----:B------:R-:W-:Y:S01]  /*1870*/  UIADD3 UR6, UR8, 0x2, URZ ;  /* 0x0000000208067890 */ /* 0x000fe2000fffe03f */
[----:B------:R-:W-:Y:S01]  /*1880*/  UMOV UR5, 0x40000040 ;  /* 0x4000004000057882 */ /* 0x000fe20000000000 */
[----:B------:R-:W-:Y:S01]  /*1890*/  UMOV UR7, 0x40000040 ;  /* 0x4000004000077882 */ /* 0x000fe20000000000 */
[----:B------:R-:W-:-:S02]  /*18a0*/  WARPGROUP.DEPBAR.LE gsb0, 0x0 ;  /* 0x00008000000079c5 */ /* 0x000fc40000010000 */
[----:B------:R-:W-:-:S06]  /*18b0*/  WARPGROUP.ARRIVE ;  /* 0x00000000000079c5 */ /* 0x000fcc0000000000 */
[----:B------:R-:W-:Y:S01]  /*18c0*/  HGMMA.64x16x16.F32 R24, gdesc[UR4], R24, gsb0 ;  /* 0x00200000041879f0 */ /* 0x000fe20008000818 */
[----:B------:R-:W-:Y:S02]  /*18d0*/  UIADD3 UR4, UR9, 0x4, URZ ;  /* 0x0000000409047890 */ /* 0x000fe4000fffe03f */
[----:B------:R-:W-:Y:S01]  /*18e0*/  UIADD3 UR6, UR8, 0x4, URZ ;  /* 0x0000000408067890 */ /* 0x000fe2000fffe03f */
[----:B------:R-:W-:Y:S01]  /*18f0*/  UMOV UR5, 0x40000040 ;  /* 0x4000004000057882 */ /* 0x000fe20000000000 */
[----:B------:R-:W-:Y:S01]  /*1900*/  UMOV UR7, 0x40000040 ;  /* 0x4000004000077882 */ /* 0x000fe20000000000 */
[----:B------:R-:W-:Y:S02]  /*1910*/  WARPGROUP.DEPBAR.LE gsb0, 0x0 ;  /* 0x00008000000079c5 */ /* 0x000fe40000010000 */
        /* <DEDUP_REMOVED lines=92> */
[----:B------:R-:W-:Y:S03]  /*1ee0*/  HGMMA.64x16x16.F32 R24, gdesc[UR4], R24, gsb0 ;  /* 0x00200000041879f0 */ /* 0x000fe60008000818 */
[----:B------:R-:W-:Y:S02]  /*1ef0*/  WARPGROUP.DEPBAR.LE gsb0, 0x0 ;  /* 0x00008000000079c5 */ /* 0x000fe40000010000 */
[----:B------:R-:W-:Y:S05]  /*1f00*/  @!P1 BRA `(.L_x_21) ;  /* 0x0000000800609947 */ /* 0x000fea0003800000 */
[----:B------:R-:W-:Y:S01]  /*1f10*/  UIADD3 UR5, UR36, 0x1, URZ ;  /* 0x0000000124057890 */ /* 0x000fe2000fffe03f */
[----:B------:R-:W-:-:S03]  /*1f20*/  IMAD.U32 R0, RZ, RZ, UR42 ;  /* 0x0000002aff007e24 */ /* 0x000fc6000f8e00ff */
[----:B------:R-:W-:-:S04]  /*1f30*/  UISETP.NE.AND UP0, UPT, UR5, 0x5, UPT ;  /* 0x000000050500788c */ /* 0x000fc8000bf05270 */
[----:B------:R-:W-:Y:S02]  /*1f40*/  USEL UR4, URZ, 0x1, UP0 ;  /* 0x000000013f047887 */ /* 0x000fe40008000000 */
[----:B------:R-:W-:Y:S02]  /*1f50*/  USEL UR5, UR5, URZ, UP0 ;  /* 0x0000003f05057287 */ /* 0x000fe40008000000 */
[----:B------:R-:W-:-:S06]  /*1f60*/  ULOP3.LUT UR4, UR38, UR4, URZ, 0x3c, !UPT ;  /* 0x0000000426047292 */ /* 0x000fcc000f8e3c3f */
[----:B------:R-:W-:Y:S01]  /*1f70*/  IMAD.U32 R5, RZ, RZ, UR4 ;  /* 0x00000004ff057e24 */ /* 0x000fe2000f8e00ff */
[----:B------:R-:W-:-:S06]  /*1f80*/  UMOV UR4, UR36 ;  /* 0x0000002400047c82 */ /* 0x000fcc0008000000 */
.L_x_28:
[----:B01----:R-:W-:Y:S05]  /*1f90*/  @!P0 BRA `(.L_x_22) ;  /* 0x0000000000048947 */ /* 0x003fea0003800000 */
[----:B------:R-:W-:Y:S01]  /*1fa0*/  BPT.TRAP 0x1 ;  /* 0x000000040000795c */ /* 0x000fe20000300000 */
.L_x_22:
[----:B------:R-:W-:Y:S01]  /*1fb0*/  ULEA UR6, UR5, UR40, 0x3 ;  /* 0x0000002805067291 */ /* 0x000fe2000f8e183f */
[----:B------:R-:W-:-:S08]  /*1fc0*/  SHF.L.U32 R3, R5, 0x1f, RZ ;  /* 0x0000001f05037819 */ /* 0x000fd000000006ff */
[----:B------:R0:W1:Y:S01]  /*1fd0*/  SYNCS.PHASECHK.TRANS64.TRYWAIT P1, [UR6], R3 ;  /* 0x00000003ff0075a7 */ /* 0x0000620008020146 */
[----:B------:R-:W-:Y:S05]  /*1fe0*/  @!P0 BRA `(.L_x_23) ;  /* 0x0000000000048947 */ /* 0x000fea0003800000 */
[----:B------:R-:W-:Y:S01]  /*1ff0*/  BPT.TRAP 0x1 ;  /* 0x000000040000795c */ /* 0x000fe20000300000 */
.L_x_23:
[----:B-1----:R-:W-:Y:S05]  /*2000*/  @P1 BRA `(.L_x_24) ;  /* 0x0000000000081947 */ /* 0x002fea0003800000 */
[----:B------:R-:W1:Y:S02]  /*2010*/  SYNCS.PHASECHK.TRANS64.TRYWAIT P1, [UR6], R3 ;  /* 0x00000003ff0075a7 */ /* 0x000e640008020146 */
[----:B-1----:R-:W-:Y:S05]  /*2020*/  @!P1 BRA `(.L_x_25) ;  /* 0x0000003000109947 */ /* 0x002fea0003800000 */
.L_x_24:
[----:B------:R-:W-:Y:S01]  /*2030*/  ULEA UR6, UR5, UR47, 0x9 ;  /* 0x0000002f05067291 */ /* 0x000fe2000f8e483f */
[----:B------:R-:W-:Y:S01]  /*2040*/  WARPGROUP.ARRIVE ;  /* 0x00000000000079c5 */ /* 0x000fe20000000000 */
[----:B------:R-:W-:Y:S01]  /*2050*/  ULEA UR7, UR5, UR46, 0xb ;  /* 0x0000002e05077291 */ /* 0x000fe2000f8e583f */
[----:B------:R-:W-:Y:S01]  /*2060*/  UMOV UR11, 0x40000040 ;  /* 0x40000040000b7882 */ /* 0x000fe20000000000 */
[----:B------:R-:W-:-:S03]  /*2070*/  UMOV UR9, 0x40000040 ;  /* 0x4000004000097882 */ /* 0x000fc60000000000 */
[----:B------:R-:W-:Y:S02]  /*2080*/  UMOV UR10, UR6 ;  /* 0x00000006000a7c82 */ /* 0x000fe40008000000 */
[----:B------:R-:W-:Y:S02]  /*2090*/  UMOV UR8, UR7 ;  /* 0x0000000700087c82 */ /* 0x000fe40008000000 */
[----:B------:R-:W-:Y:S01]  /*20a0*/  HGMMA.64x16x16.F32 R24, gdesc[UR8], R24, gsb0 ;  /* 0x00200000081879f0 */ /* 0x000fe20008000818 */
        /* <DEDUP_REMOVED lines=107> */
[----:B------:R-:W-:Y:S01]  /*2760*/  BPT.TRAP 0x1 ;  /* 0x000000040000795c */ /* 0x000fe20000300000 */
.L_x_26:
[----:B------:R-:W-:Y:S01]  /*2770*/  ULEA UR6, UR4, UR40, 0x3 ;  /* 0x0000002804067291 */ /* 0x000fe2000f8e183f */
[----:B------:R-:W-:-:S03]  /*2780*/  ISETP.GT.U32.AND P1, PT, R18, 0x1, PT ;  /* 0x000000011200780c */ /* 0x000fc60003f24070 */
[----:B------:R-:W-:-:S04]  /*2790*/  UIADD3 UR6, UR6, 0x28, URZ ;  /* 0x0000002806067890 */ /* 0x000fc8000fffe03f */
[----:B------:R-:W-:-:S09]  /*27a0*/  UPRMT UR6, URZ, 0x654, UR6 ;  /* 0x000006543f067896 */ /* 0x000fd20008000006 */
[----:B------:R-:W-:Y:S01]  /*27b0*/  SYNCS.ARRIVE.TRANS64.RED.A1T0 RZ, [UR6], RZ ;  /* 0x000000ffffff79a7 */ /* 0x000fe20008100406 */
[----:B------:R-:W-:Y:S05]  /*27c0*/  @P1 BRA `(.L_x_27) ;  /* 0x0000000000041947 */ /* 0x000fea0003800000 */
[----:B------:R-:W-:Y:S01]  /*27d0*/  BPT.TRAP 0x1 ;  /* 0x000000040000795c */ /* 0x000fe20000300000 */
.L_x_27:
[----:B------:R-:W-:Y:S01]  /*27e0*/  UIADD3 UR5, UR5, 0x1, URZ ;  /* 0x0000000105057890 */ /* 0x000fe2000fffe03f */
[C---:B------:R-:W-:Y:S01]  /*27f0*/  ISETP.GT.AND P1, PT, R0.reuse, 0x1, PT ;  /* 0x000000010000780c */ /* 0x040fe20003f24270 */
[----:B------:R-:W-:Y:S01]  /*2800*/  UIADD3 UR4, UR4, 0x1, URZ ;  /* 0x0000000104047890 */ /* 0x000fe2000fffe03f */
[----:B------:R-:W-:Y:S01]  /*2810*/  VIADD R0, R0, 0xffffffff ;  /* 0xffffffff00007836 */ /* 0x000fe20000000000 */
[----:B------:R-:W-:Y:S02]  /*2820*/  UISETP.NE.AND UP0, UPT, UR5, 0x5, UPT ;  /* 0x000000050500788c */ /* 0x000fe4000bf05270 */
[----:B------:R-:W-:Y:S02]  /*2830*/  UISETP.NE.AND UP1, UPT, UR4, 0x5, UPT ;  /* 0x000000050400788c */ /* 0x000fe4000bf25270 */
[----:B------:R-:W-:Y:S02]  /*2840*/  USEL UR6, URZ, 0x1, UP0 ;  /* 0x000000013f067887 */ /* 0x000fe40008000000 */
[----:B------:R-:W-:-:S02]  /*2850*/  USEL UR5, UR5, URZ, UP0 ;  /* 0x0000003f05057287 */ /* 0x000fc40008000000 */
[----:B------:R-:W-:Y:S02]  /*2860*/  USEL UR4, UR4, URZ, UP1 ;  /* 0x0000003f04047287 */ /* 0x000fe40008800000 */
[----:B------:R-:W-:Y:S01]  /*2870*/  LOP3.LUT R5, R5, UR6, RZ, 0x3c, !PT ;  /* 0x0000000605057c12 */ /* 0x000fe2000f8e3cff */
[----:B------:R-:W-:Y:S09]  /*2880*/  @P1 BRA `(.L_x_28) ;  /* 0xfffffff400c01947 */ /* 0x000ff2000383ffff */
.L_x_21:
[----:B------:R-:W2:Y:S01]  /*2890*/  LDC R0, c[0x0][0x28c] ;  /* 0x0000a300ff007b82 */ /* 0x000ea20000000800 */
[----:B01----:R-:W-:-:S04]  /*28a0*/  IMAD.U32 R3, RZ, RZ, UR44 ;  /* 0x0000002cff037e24 */ /* 0x003fc8000f8e00ff */
[----:B------:R0:W-:Y:S01]  /*28b0*/  SYNCS.ARRIVE.TRANS64.A1T0 RZ, [R3+UR41], RZ ;  /* 0x000000ff03ff79a7 */ /* 0x0001e20008100029 */
[----:B--2---:R-:W-:-:S13]  /*28c0*/  ISETP.GE.AND P1, PT, R0, 0x1, PT ;  /* 0x000000010000780c */ /* 0x004fda0003f26270 */
[----:B0-----:R-:W-:Y:S05]  /*28d0*/  @!P1 BRA `(.L_x_29) ;  /* 0x0000000000349947 */ /* 0x001fea0003800000 */
[----:B------:R-:W-:Y:S05]  /*28e0*/  @!P0 BRA `(.L_x_30) ;  /* 0x0000000000048947 */ /* 0x000fea0003800000 */
[----:B------:R-:W-:Y:S01]  /*28f0*/  BPT.TRAP 0x1 ;  /* 0x000000040000795c */ /* 0x000fe20000300000 */
.L_x_30:
[----:B------:R-:W-:Y:S01]  /*2900*/  UIADD3 UR6, UR36, UR42, URZ ;  /* 0x0000002a24067290 */ /* 0x000fe2000fffe03f */
[----:B------:R-:W-:-:S03]  /*2910*/  ISETP.GT.U32.AND P0, PT, R18, 0x1, PT ;  /* 0x000000011200780c */ /* 0x000fc60003f04070 */
[----:B------:R-:W-:-:S04]  /*2920*/  UIMAD.WIDE.U32 UR4, UR6, -0x33333333, URZ ;  /* 0xcccccccd060478a5 */ /* 0x000fc8000f8e003f */
[----:B------:R-:W-:-:S04]  /*2930*/  USHF.R.U32.HI UR4, URZ, 0x2, UR5 ;  /* 0x000000023f047899 */ /* 0x000fc80008011605 */
[----:B------:R-:W-:-:S04]  /*2940*/  UIMAD UR6, UR4, -0x5, UR6 ;  /* 0xfffffffb040678a4 */ /* 0x000fc8000f8e0206 */
[----:B------:R-:W-:-:S04]  /*2950*/  ULEA UR6, UR6, UR40, 0x3 ;  /* 0x0000002806067291 */ /* 0x000fc8000f8e183f */
[----:B------:R-:W-:-:S04]  /*2960*/  UIADD3 UR6, UR6, 0x28, URZ ;  /* 0x0000002806067890 */ /* 0x000fc8000fffe03f */
[----:B------:R-:W-:-:S09]  /*2970*/  UPRMT UR6, URZ, 0x654, UR6 ;  /* 0x000006543f067896 */ /* 0x000fd20008000006 */
[----:B------:R-:W-:Y:S01]  /*2980*/  SYNCS.ARRIVE.TRANS64.RED.A1T0 RZ, [UR6], RZ ;  /* 0x000000ffffff79a7 */ /* 0x000fe20008100406 */
[----:B------:R-:W-:Y:S05]  /*2990*/  @P0 BRA `(.L_x_29) ;  /* 0x0000000000040947 */ /* 0x000fea0003800000 */
[----:B------:R-:W-:Y:S01]  /*29a0*/  BPT.TRAP 0x1 ;  /* 0x000000040000795c */ /* 0x000fe20000300000 */
.L_x_29:
[----:B------:R-:W-:Y:S01]  /*29b0*/  SHF.L.U32 R0, R48, 0x1f, RZ ;  /* 0x0000001f30007819 */ /* 0x000fe200000006ff */
[----:B------:R-:W-:Y:S01]  /*29c0*/  UIADD3 UR36, UR36, UR39, URZ ;  /* 0x0000002724247290 */ /* 0x000fe2000fffe03f */
[----:B------:R-:W-:Y:S01]  /*29d0*/  SHF.R.S32.HI R11, RZ, 0x1f, R33 ;  /* 0x0000001fff0b7819 */ /* 0x000fe20000011421 */
[----:B------:R-:W-:Y:S01]  /*29e0*/  UISETP.GE.U32.AND UP1, UPT, UR39, 0x5, UPT ;  /* 0x000000052700788c */ /* 0x000fe2000bf26070 */
[----:B------:R-:W0:Y:S01]  /*29f0*/  SYNCS.PHASECHK.TRANS64.TRYWAIT P0, [UR43+0x8], R0 ;  /* 0x00000800ff0075a7 */ /* 0x000e22000800016b */
[----:B------:R-:W-:Y:S02]  /*2a00*/  UISETP.GT.U32.AND UP0, UPT, UR36, 0x4, UPT ;  /* 0x000000042400788c */ /* 0x000fe4000bf04070 */
[----:B------:R-:W-:Y:S02]  /*2a10*/  UIMAD.WIDE.U32 UR4, UR36, -0x33333333, URZ ;  /* 0xcccccccd240478a5 */ /* 0x000fe4000f8e003f */
[----:B------:R-:W-:Y:S02]  /*2a20*/  UISETP.LT.U32.AND UP0, UPT, UR39, 0x5, UP0 ;  /* 0x000000052700788c */ /* 0x000fe40008701070 */
[----:B------:R-:W-:-:S02]  /*2a30*/  USHF.R.U32.HI UR4, URZ, 0x2, UR5 ;  /* 0x000000023f047899 */ /* 0x000fc40008011605 */
[----:B------:R-:W-:Y:S02]  /*2a40*/  USEL UR6, URZ, 0x1, !UP0 ;  /* 0x000000013f067887 */ /* 0x000fe4000c000000 */
[----:B------:R-:W-:Y:S02]  /*2a50*/  UIMAD UR36, UR4, -0x5, UR36 ;  /* 0xfffffffb042478a4 */ /* 0x000fe4000f8e0224 */
[----:B------:R-:W-:-:S04]  /*2a60*/  ULOP3.LUT UR38, UR38, UR6, URZ, 0x3c, !UPT ;  /* 0x0000000626267292 */ /* 0x000fc8000f8e3c3f */
[----:B------:R-:W-:Y:S01]  /*2a70*/  @UP1 ULOP3.LUT UR38, UR38, 0x1, UR4, 0x78, !UPT ;  /* 0x0000000126261892 */ /* 0x000fe2000f8e7804 */
[----:B0-----:R-:W-:Y:S11]  /*2a80*/  @!P0 BRA `(.L_x_31) ;  /* 0x0000002400908947 */ /* 0x001ff60003800000 */
.L_x_74:
[----:B------:R-:W-:Y:S01]  /*2a90*/  ULDC.64 UR4, c[0x0][0x5d0] ;  /* 0x0001740000047ab9 */ /* 0x000fe20000000a00 */
[----:B------:R-:W-:Y:S01]  /*2aa0*/  ULDC UR6, c[0x0][0x284] ;  /* 0x0000a10000067ab9 */ /* 0x000fe20000000800 */
[----:B0-----:R-:W-:Y:S02]  /*2ab0*/  IMAD R0, R11, UR4, RZ ;  /* 0x000000040b007c24 */ /* 0x001fe4000f8e02ff */
[----:B------:R-:W-:Y:S02]  /*2ac0*/  IMAD.SHL.U32 R8, R2, 0x10, RZ ;  /* 0x0000001002087824 */ /* 0x000fe400078e00ff */
[C---:B------:R-:W-:Y:S02]  /*2ad0*/  IMAD R5, R33.reuse, UR5, R0 ;  /* 0x0000000521057c24 */ /* 0x040fe4000f8e0200 */
[----:B------:R-:W-:Y:S01]  /*2ae0*/  IMAD.SHL.U32 R0, R32, 0x40, RZ ;  /* 0x0000004020007824 */ /* 0x000fe200078e00ff */
[----:B------:R-:W-:Y:S01]  /*2af0*/  SHF.R.S32.HI R9, RZ, 0x1f, R8 ;  /* 0x0000001fff097819 */ /* 0x000fe20000011408 */
[----:B------:R-:W-:Y:S01]  /*2b00*/  IMAD.WIDE.U32 R2, R33, UR4, R38 ;  /* 0x0000000421027c25 */ /* 0x000fe2000f8e0026 */
[----:B------:R-:W-:-:S02]  /*2b10*/  ULDC.64 UR4, c[0x0][0x5c8] ;  /* 0x0001720000047ab9 */ /* 0x000fc40000000a00 */
[----:B------:R-:W-:Y:S01]  /*2b20*/  ISETP.GE.AND P0, PT, R0, UR6, PT ;  /* 0x0000000600007c0c */ /* 0x000fe2000bf06270 */
[----:B------:R-:W-:Y:S01]  /*2b30*/  ULDC UR6, c[0x0][0x288] ;  /* 0x0000a20000067ab9 */ /* 0x000fe20000000800 */
[----:B------:R-:W-:Y:S01]  /*2b40*/  IADD3 R2, P1, R8, R2, RZ ;  /* 0x0000000208027210 */ /* 0x000fe20007f3e0ff */
[----:B------:R-:W-:Y:S01]  /*2b50*/  IMAD.WIDE R12, R32, 0x40, R36 ;  /* 0x00000040200c7825 */ /* 0x000fe200078e0224 */
[----:B------:R-:W-:Y:S02]  /*2b60*/  ISETP.GE.OR P0, PT, R8, UR6, P0 ;  /* 0x0000000608007c0c */ /* 0x000fe40008706670 */
[----:B------:R-:W-:Y:S01]  /*2b70*/  IADD3.X R3, R9, R3, R5, P1, !PT ;  /* 0x0000000309037210 */ /* 0x000fe20000ffe405 */
[----:B------:R-:W-:-:S04]  /*2b80*/  IMAD R7, R13, UR4, RZ ;  /* 0x000000040d077c24 */ /* 0x000fc8000f8e02ff */
[C---:B------:R-:W-:Y:S02]  /*2b90*/  IMAD R7, R12.reuse, UR5, R7 ;  /* 0x000000050c077c24 */ /* 0x040fe4000f8e0207 */
[----:B------:R-:W-:-:S04]  /*2ba0*/  IMAD.WIDE.U32 R14, R12, UR4, R2 ;  /* 0x000000040c0e7c25 */ /* 0x000fc8000f8e0002 */
[----:B------:R-:W-:Y:S05]  /*2bb0*/  @P0 BRA `(.L_x_32) ;  /* 0x0000000800c80947 */ /* 0x000fea0003800000 */
[----:B-----5:R-:W-:Y:S01]  /*2bc0*/  FSETP.NEU.AND P0, PT, R35, RZ, PT ;  /* 0x000000ff2300720b */ /* 0x020fe20003f0d000 */
[----:B------:R-:W-:Y:S01]  /*2bd0*/  BSSY B0, `(.L_x_32) ;  /* 0x00000b0000007945 */ /* 0x000fe20003800000 */
[----:B------:R-:W-:Y:S02]  /*2be0*/  IMAD.IADD R49, R15, 0x1, R7 ;  /* 0x000000010f317824 */ /* 0x000fe400078e0207 */
[----:B------:R-:W-:Y:S02]  /*2bf0*/  IMAD.IADD R32, R45, 0x1, -R0 ;  /* 0x000000012d207824 */ /* 0x000fe400078e0a00 */
[----:B------:R-:W-:-:S07]  /*2c00*/  IMAD.IADD R54, R43, 0x1, -R8 ;  /* 0x000000012b367824 */ /* 0x000fce00078e0a08 */
[----:B------:R-:W-:Y:S05]  /*2c10*/  @!P0 BRA `(.L_x_33) ;  /* 0x0000000400fc8947 */ /* 0x000fea0003800000 */
[----:B------:R-:W0:Y:S01]  /*2c20*/  LDC.64 R20, c[0x0][0x5b8] ;  /* 0x00016e00ff147b82 */ /* 0x000e220000000a00 */
[----:B------:R-:W-:-:S07]  /*2c30*/  ULDC.64 UR4, c[0x0][0x5c0] ;  /* 0x0001700000047ab9 */ /* 0x000fce0000000a00 */
[----:B------:R-:W1:Y:S08]  /*2c40*/  LDC.64 R50, c[0x0][0x5b0] ;  /* 0x00016c00ff327b82 */ /* 0x000e700000000a00 */
[----:B------:R-:W2:Y:S01]  /*2c50*/  LDC.64 R52, c[0x0][0x5a8] ;  /* 0x00016a00ff347b82 */ /* 0x000ea20000000a00 */
[-C--:B0-----:R-:W-:Y:S02]  /*2c60*/  IMAD R0, R11, R20.reuse, RZ ;  /* 0x000000140b007224 */ /* 0x081fe400078e02ff */
[----:B------:R-:W-:-:S04]  /*2c70*/  IMAD.WIDE.U32 R2, R33, R20, R38 ;  /* 0x0000001421027225 */ /* 0x000fc800078e0026 */
[----:B------:R-:W-:Y:S01]  /*2c80*/  IMAD R21, R33, R21, R0 ;  /* 0x0000001521157224 */ /* 0x000fe200078e0200 */
[----:B------:R-:W-:Y:S01]  /*2c90*/  IADD3 R4, P0, R8, R2, RZ ;  /* 0x0000000208047210 */ /* 0x000fe20007f1e0ff */
[----:B-1----:R-:W-:-:S03]  /*2ca0*/  IMAD R0, R13, R50, RZ ;  /* 0x000000320d007224 */ /* 0x002fc600078e02ff */
[----:B------:R-:W-:Y:S01]  /*2cb0*/  IADD3.X R5, R9, R3, R21, P0, !PT ;  /* 0x0000000309057210 */ /* 0x000fe200007fe415 */
[----:B------:R-:W-:Y:S01]  /*2cc0*/  IMAD R47, R12, R51, R0 ;  /* 0x000000330c2f7224 */ /* 0x000fe200078e0200 */
[----:B------:R-:W-:Y:S01]  /*2cd0*/  ISETP.GT.AND P0, PT, R54, RZ, PT ;  /* 0x000000ff3600720c */ /* 0x000fe20003f04270 */
[----:B------:R-:W-:-:S03]  /*2ce0*/  IMAD.WIDE.U32 R2, R12, R50, R4 ;  /* 0x000000320c027225 */ /* 0x000fc600078e0004 */
[----:B------:R-:W-:Y:S01]  /*2cf0*/  ISETP.GT.AND P2, PT, R32, RZ, P0 ;  /* 0x000000ff2000720c */ /* 0x000fe20000744270 */
[----:B------:R-:W-:Y:S01]  /*2d00*/  IMAD.IADD R0, R3, 0x1, R47 ;  /* 0x0000000103007824 */ /* 0x000fe200078e022f */
[----:B--2---:R-:W-:-:S04]  /*2d10*/  LEA R6, P1, R2, R52, 0x1 ;  /* 0x0000003402067211 */ /* 0x004fc800078208ff */
[----:B------:R-:W-:-:S07]  /*2d20*/  LEA.HI.X R7, R2, R53, R0, 0x1, P1 ;  /* 0x0000003502077211 */ /* 0x000fce00008f0c00 */
[----:B------:R0:W2:Y:S01]  /*2d30*/  @P2 LDG.E.LTC128B.U16 R0, desc[UR48][R6.64] ;  /* 0x0000003006002981 */ /* 0x0000a2000c1e1520 */
[----:B------:R-:W-:Y:S01]  /*2d40*/  IMAD.WIDE.U32 R2, R12, R50, R8 ;  /* 0x000000320c027225 */ /* 0x000fe200078e0008 */
[----:B------:R-:W-:Y:S02]  /*2d50*/  BSSY B1, `(.L_x_34) ;  /* 0x0000014000017945 */ /* 0x000fe40003800000 */
[----:B------:R-:W-:-:S04]  /*2d60*/  IADD3 R10, P1, R38, R2, RZ ;  /* 0x00000002260a7210 */ /* 0x000fc80007f3e0ff */
[----:B------:R-:W-:Y:S02]  /*2d70*/  IADD3.X R11, R39, R47, R3, P1, !PT ;  /* 0x0000002f270b7210 */ /* 0x000fe40000ffe403 */
[----:B0-----:R-:W-:Y:S01]  /*2d80*/  SHF.L.U64.HI R7, R50, 0x3, R51 ;  /* 0x0000000332077819 */ /* 0x001fe20000010233 */
[----:B------:R-:W-:-:S04]  /*2d90*/  IMAD.WIDE.U32 R10, R33, R20, R10 ;  /* 0x00000014210a7225 */ /* 0x000fc800078e000a */
[----:B------:R-:W-:Y:S02]  /*2da0*/  IMAD.IADD R6, R21, 0x1, R11 ;  /* 0x0000000115067824 */ /* 0x000fe400078e020b */
[----:B--2---:R-:W-:-:S05]  /*2db0*/  HADD2.F32 R2, -RZ, R0.H0_H0 ;  /* 0x20000000ff027230 */ /* 0x004fca0000004100 */
[----:B------:R-:W-:Y:S01]  /*2dc0*/  FMUL R3, R2, R35 ;  /* 0x0000002302037220 */ /* 0x000fe20000400000 */
[----:B------:R-:W-:-:S03]  /*2dd0*/  LEA R2, P1, R14, UR4, 0x1 ;  /* 0x000000040e027c11 */ /* 0x000fc6000f8208ff */
[----:B------:R-:W-:Y:S01]  /*2de0*/  FFMA R24, R24, R34, R3 ;  /* 0x0000002218187223 */ /* 0x000fe20000000003 */
[----:B------:R-:W-:Y:S02]  /*2df0*/  LEA.HI.X R3, R14, UR5, R49, 0x1, P1 ;  /* 0x000000050e037c11 */ /* 0x000fe400088f0c31 */
[----:B------:R-:W-:Y:S02]  /*2e00*/  ISETP.GT.AND P1, PT, R54, 0x1, PT ;  /* 0x000000013600780c */ /* 0x000fe40003f24270 */
[----:B------:R-:W-:Y:S02]  /*2e10*/  F2FP.F16.F32.PACK_AB R24, RZ, R24 ;  /* 0x00000018ff18723e */ /* 0x000fe400000000ff */
[----:B------:R-:W-:Y:S02]  /*2e20*/  ISETP.GT.AND P3, PT, R32, RZ, P1 ;  /* 0x000000ff2000720c */ /* 0x000fe40000f64270 */
[C---:B------:R-:W-:Y:S01]  /*2e30*/  LEA R14, P4, R10.reuse, R52, 0x1 ;  /* 0x000000340a0e7211 */ /* 0x040fe200078808ff */
[----:B------:R0:W-:Y:S03]  /*2e40*/  @P2 STG.E.U16 desc[UR48][R2.64], R24 ;  /* 0x0000001802002986 */ /* 0x0001e6000c101530 */
[----:B------:R-:W-:Y:S01]  /*2e50*/  LEA.HI.X R15, R10, R53, R6, 0x1, P4 ;  /* 0x000000350a0f7211 */ /* 0x000fe200020f0c06 */
[----:B------:R-:W-:-:S06]  /*2e60*/  IMAD.SHL.U32 R6, R50, 0x8, RZ ;  /* 0x0000000832067824 */ /* 0x000fcc00078e00ff */
[----:B------:R-:W-:Y:S05]  /*2e70*/  @!P3 BRA `(.L_x_35) ;  /* 0x000000000004b947 */ /* 0x000fea0003800000 */
[----:B------:R1:W5:Y:S02]  /*2e80*/  LDG.E.LTC128B.U16 R0, desc[UR48][R14.64+0x2] ;  /* 0x000002300e007981 */ /* 0x000364000c1e1520 */
.L_x_35:
[----:B------:R-:W-:Y:S05]  /*2e90*/  BSYNC B1 ;  /* 0x0000000000017941 */ /* 0x000fea0003800000 */
.L_x_34:
[----:B------:R-:W-:Y:S01]  /*2ea0*/  IMAD.WIDE.U32 R6, R12, R50, R6 ;  /* 0x000000320c067225 */ /* 0x000fe200078e0006 */
[----:B------:R-:W-:-:S03]  /*2eb0*/  ISETP.GT.AND P0, PT, R32, 0x8, P0 ;  /* 0x000000082000780c */ /* 0x000fc60000704270 */
[----:B-----5:R-:W-:Y:S02]  /*2ec0*/  HADD2.F32 R10, -RZ, R0.H0_H0 ;  /* 0x20000000ff0a7230 */ /* 0x020fe40000004100 */
[----:B------:R-:W-:Y:S01]  /*2ed0*/  IMAD.IADD R47, R47, 0x1, R7 ;  /* 0x000000012f2f7824 */ /* 0x000fe200078e0207 */
[----:B------:R-:W-:Y:S02]  /*2ee0*/  IADD3 R7, P2, R4, R6, RZ ;  /* 0x0000000604077210 */ /* 0x000fe40007f5e0ff */
[----:B------:R-:W-:-:S03]  /*2ef0*/  FMUL R10, R10, R35 ;  /* 0x000000230a0a7220 */ /* 0x000fc60000400000 */
[----:B------:R-:W-:Y:S02]  /*2f00*/  IMAD.X R12, R47, 0x1, R5, P2 ;  /* 0x000000012f0c7824 */ /* 0x000fe400010e0605 */
[----:B------:R-:W-:Y:S01]  /*2f10*/  FFMA R10, R25, R34, R10 ;  /* 0x00000022190a7223 */ /* 0x000fe2000000000a */
[----:B------:R-:W-:-:S04]  /*2f20*/  LEA R4, P2, R7, R52, 0x1 ;  /* 0x0000003407047211 */ /* 0x000fc800078408ff */
[--C-:B------:R-:W-:Y:S02]  /*2f30*/  LEA.HI.X R5, R7, R53, R12.reuse, 0x1, P2 ;  /* 0x0000003507057211 */ /* 0x100fe400010f0c0c */
[----:B------:R-:W-:Y:S02]  /*2f40*/  F2FP.F16.F32.PACK_AB R10, RZ, R10 ;  /* 0x0000000aff0a723e */ /* 0x000fe400000000ff */
[----:B------:R-:W-:-:S03]  /*2f50*/  PRMT R12, R0, 0x7610, R12 ;  /* 0x00007610000c7816 */ /* 0x000fc6000000000c */
[----:B------:R2:W-:Y:S04]  /*2f60*/  @P3 STG.E.U16 desc[UR48][R2.64+0x2], R10 ;  /* 0x0000020a02003986 */ /* 0x0005e8000c101530 */
[----:B------:R-:W3:Y:S01]  /*2f70*/  @P0 LDG.E.LTC128B.U16 R12, desc[UR48][R4.64] ;  /* 0x00000030040c0981 */ /* 0x000ee2000c1e1520 */
[----:B------:R-:W-:Y:S01]  /*2f80*/  IADD3 R8, P2, P3, R38, R6, R8 ;  /* 0x0000000626087210 */ /* 0x000fe20007b5e008 */
[----:B------:R-:W-:Y:S01]  /*2f90*/  BSSY B1, `(.L_x_36) ;  /* 0x0000011000017945 */ /* 0x000fe20003800000 */
[----:B------:R-:W-:Y:S02]  /*2fa0*/  SHF.L.U64.HI R11, R41, 0x1, R40 ;  /* 0x00000001290b7819 */ /* 0x000fe40000010228 */
[----:B------:R-:W-:Y:S02]  /*2fb0*/  IADD3.X R9, R39, R47, R9, P2, P3 ;  /* 0x0000002f27097210 */ /* 0x000fe400017e6409 */
[----:B------:R-:W-:-:S02]  /*2fc0*/  LEA R6, P2, R41, R2, 0x1 ;  /* 0x0000000229067211 */ /* 0x000fc400078408ff */
[----:B------:R-:W-:Y:S01]  /*2fd0*/  ISETP.GT.AND P1, PT, R32, 0x8, P1 ;  /* 0x000000082000780c */ /* 0x000fe20000f24270 */
[----:B------:R-:W-:-:S03]  /*2fe0*/  IMAD.WIDE.U32 R8, R33, R20, R8 ;  /* 0x0000001421087225 */ /* 0x000fc600078e0008 */
[----:B--2---:R-:W-:Y:S01]  /*2ff0*/  LEA R10, P3, R8, R52, 0x1 ;  /* 0x00000034080a7211 */ /* 0x004fe200078608ff */
[----:B---3--:R-:W-:-:S05]  /*3000*/  HADD2.F32 R0, -RZ, R12.H0_H0 ;  /* 0x2000000cff007230 */ /* 0x008fca0000004100 */
[----:B------:R-:W-:Y:S01]  /*3010*/  FMUL R7, R0, R35 ;  /* 0x0000002300077220 */ /* 0x000fe20000400000 */
[----:B------:R-:W-:-:S03]  /*3020*/  IMAD.IADD R0, R21, 0x1, R9 ;  /* 0x0000000115007824 */ /* 0x000fc600078e0209 */
[----:B------:R-:W-:-:S05]  /*3030*/  FFMA R7, R26, R34, R7 ;  /* 0x000000221a077223 */ /* 0x000fca0000000007 */
[----:B------:R-:W-:Y:S01]  /*3040*/  F2FP.F16.F32.PACK_AB R4, RZ, R7 ;  /* 0x00000007ff04723e */ /* 0x000fe200000000ff */
[----:B------:R-:W-:Y:S01]  /*3050*/  IMAD.X R7, R11, 0x1, R3, P2 ;  /* 0x000000010b077824 */ /* 0x000fe200010e0603 */
[----:B------:R-:W-:-:S04]  /*3060*/  LEA.HI.X R11, R8, R53, R0, 0x1, P3 ;  /* 0x00000035080b7211 */ /* 0x000fc800018f0c00 */
[----:B------:R2:W-:Y:S01]  /*3070*/  @P0 STG.E.U16 desc[UR48][R6.64], R4 ;  /* 0x0000000406000986 */ /* 0x0005e2000c101530 */
[----:B------:R-:W-:Y:S05]  /*3080*/  @!P1 BRA `(.L_x_37) ;  /* 0x0000000000049947 */ /* 0x000fea0003800000 */
[----:B------:R3:W5:Y:S02]  /*3090*/  LDG.E.LTC128B.U16 R12, desc[UR48][R10.64+0x2] ;  /* 0x000002300a0c7981 */ /* 0x000764000c1e1520 */
.L_x_37:
[----:B------:R-:W-:Y:S05]  /*30a0*/  BSYNC B1 ;  /* 0x0000000000017941 */ /* 0x000fea0003800000 */
.L_x_36:
[----:B-----5:R-:W-:Y:S01]  /*30b0*/  HADD2.F32 R0, -RZ, R12.H0_H0 ;  /* 0x2000000cff007230 */ /* 0x020fe20000004100 */
[----:B------:R-:W-:Y:S01]  /*30c0*/  ISETP.GT.AND P0, PT, R54, 0x8, PT ;  /* 0x000000083600780c */ /* 0x000fe20003f04270 */
[----:B--2---:R-:W-:Y:S01]  /*30d0*/  @P1 IMAD.MOV.U32 R4, RZ, RZ, R6 ;  /* 0x000000ffff041224 */ /* 0x004fe200078e0006 */
[----:B------:R-:W-:Y:S01]  /*30e0*/  BSSY B1, `(.L_x_38) ;  /* 0x0000009000017945 */ /* 0x000fe20003800000 */
[----:B------:R-:W-:Y:S02]  /*30f0*/  @P1 IMAD.MOV.U32 R5, RZ, RZ, R7 ;  /* 0x000000ffff051224 */ /* 0x000fe400078e0007 */
[----:B------:R-:W-:Y:S01]  /*3100*/  FMUL R0, R0, R35 ;  /* 0x0000002300007220 */ /* 0x000fe20000400000 */
[----:B------:R-:W-:-:S03]  /*3110*/  ISETP.GT.AND P2, PT, R32, RZ, P0 ;  /* 0x000000ff2000720c */ /* 0x000fc60000744270 */
[----:B------:R-:W-:-:S05]  /*3120*/  FFMA R0, R27, R34, R0 ;  /* 0x000000221b007223 */ /* 0x000fca0000000000 */
[----:B------:R-:W-:-:S05]  /*3130*/  F2FP.F16.F32.PACK_AB R0, RZ, R0 ;  /* 0x00000000ff00723e */ /* 0x000fca00000000ff */
[----:B------:R2:W-:Y:S01]  /*3140*/  @P1 STG.E.U16 desc[UR48][R4.64+0x2], R0 ;  /* 0x0000020004001986 */ /* 0x0005e2000c101530 */
[----:B------:R-:W-:Y:S05]  /*3150*/  @!P2 BRA `(.L_x_39) ;  /* 0x000000000004a947 */ /* 0x000fea0003800000 */
[----:B------:R4:W5:Y:S02]  /*3160*/  LDG.E.LTC128B.U16 R12, desc[UR48][R14.64+0x10] ;  /* 0x000010300e0c7981 */ /* 0x000964000c1e1520 */
.L_x_39:
[----:B------:R-:W-:Y:S05]  /*3170*/  BSYNC B1 ;  /* 0x0000000000017941 */ /* 0x000fea0003800000 */
.L_x_38:
[----:B--2--5:R-:W-:Y:S01]  /*3180*/  HADD2.F32 R0, -RZ, R12.H0_H0 ;  /* 0x2000000cff007230 */ /* 0x024fe20000004100 */
[----:B------:R-:W-:Y:S01]  /*3190*/  ISETP.GT.AND P1, PT, R54, 0x9, PT ;  /* 0x000000093600780c */ /* 0x000fe20003f24270 */
[----:B------:R-:W-:Y:S03]  /*31a0*/  BSSY B1, `(.L_x_40) ;  /* 0x0000008000017945 */ /* 0x000fe60003800000 */
[----:B------:R-:W-:Y:S01]  /*31b0*/  FMUL R5, R0, R35 ;  /* 0x0000002300057220 */ /* 0x000fe20000400000 */
[----:B------:R-:W-:-:S03]  /*31c0*/  ISETP.GT.AND P3, PT, R32, RZ, P1 ;  /* 0x000000ff2000720c */ /* 0x000fc60000f64270 */
[----:B------:R-:W-:-:S05]  /*31d0*/  FFMA R5, R28, R34, R5 ;  /* 0x000000221c057223 */ /* 0x000fca0000000005 */
[----:B------:R-:W-:-:S05]  /*31e0*/  F2FP.F16.F32.PACK_AB R5, RZ, R5 ;  /* 0x00000005ff05723e */ /* 0x000fca00000000ff */
[----:B------:R2:W-:Y:S01]  /*31f0*/  @P2 STG.E.U16 desc[UR48][R2.64+0x10], R5 ;  /* 0x0000100502002986 */ /* 0x0005e2000c101530 */
[----:B------:R-:W-:Y:S05]  /*3200*/  @!P3 BRA `(.L_x_41) ;  /* 0x000000000004b947 */ /* 0x000fea0003800000 */
[----:B------:R0:W5:Y:S02]  /*3210*/  LDG.E.LTC128B.U16 R12, desc[UR48][R14.64+0x12] ;  /* 0x000012300e0c7981 */ /* 0x000164000c1e1520 */
.L_x_41:
[----:B------:R-:W-:Y:S05]  /*3220*/  BSYNC B1 ;  /* 0x0000000000017941 */ /* 0x000fea0003800000 */
.L_x_40:
[----:B-----5:R-:W-:Y:S01]  /*3230*/  HADD2.F32 R0, -RZ, R12.H0_H0 ;  /* 0x2000000cff007230 */ /* 0x020fe20000004100 */
[----:B------:R-:W-:Y:S01]  /*3240*/  ISETP.GT.AND P0, PT, R32, 0x8, P0 ;  /* 0x000000082000780c */ /* 0x000fe20000704270 */
[----:B------:R-:W-:Y:S03]  /*3250*/  BSSY B1, `(.L_x_42) ;  /* 0x0000007000017945 */ /* 0x000fe60003800000 */
[----:B------:R-:W-:-:S04]  /*3260*/  FMUL R0, R0, R35 ;  /* 0x0000002300007220 */ /* 0x000fc80000400000 */
[----:B------:R-:W-:-:S05]  /*3270*/  FFMA R0, R29, R34, R0 ;  /* 0x000000221d007223 */ /* 0x000fca0000000000 */
[----:B------:R-:W-:-:S05]  /*3280*/  F2FP.F16.F32.PACK_AB R0, RZ, R0 ;  /* 0x00000000ff00723e */ /* 0x000fca00000000ff */
[----:B------:R0:W-:Y:S01]  /*3290*/  @P3 STG.E.U16 desc[UR48][R2.64+0x12], R0 ;  /* 0x0000120002003986 */ /* 0x0001e2000c101530 */
[----:B------:R-:W-:Y:S05]  /*32a0*/  @!P0 BRA `(.L_x_43) ;  /* 0x0000000000048947 */ /* 0x000fea0003800000 */
[----:B------:R0:W5:Y:S02]  /*32b0*/  LDG.E.LTC128B.U16 R12, desc[UR48][R10.64+0x10] ;  /* 0x000010300a0c7981 */ /* 0x000164000c1e1520 */
.L_x_43:
[----:B------:R-:W-:Y:S05]  /*32c0*/  BSYNC B1 ;  /* 0x0000000000017941 */ /* 0x000fea0003800000 */
.L_x_42:
[----:B0----5:R-:W-:Y:S01]  /*32d0*/  HADD2.F32 R0, -RZ, R12.H0_H0 ;  /* 0x2000000cff007230 */ /* 0x021fe20000004100 */
[----:B------:R-:W-:Y:S01]  /*32e0*/  ISETP.GT.AND P1, PT, R32, 0x8, P1 ;  /* 0x000000082000780c */ /* 0x000fe20000f24270 */
[----:B--2---:R-:W-:Y:S01]  /*32f0*/  @P0 IMAD.MOV.U32 R2, RZ, RZ, R6 ;  /* 0x000000ffff020224 */ /* 0x004fe200078e0006 */
[----:B------:R-:W-:Y:S02]  /*3300*/  BSSY B1, `(.L_x_44) ;  /* 0x0000009000017945 */ /* 0x000fe40003800000 */
[----:B------:R-:W-:-:S04]  /*3310*/  FMUL R3, R0, R35 ;  /* 0x0000002300037220 */ /* 0x000fc80000400000 */
[----:B------:R-:W-:-:S05]  /*3320*/  FFMA R3, R30, R34, R3 ;  /* 0x000000221e037223 */ /* 0x000fca0000000003 */
[----:B------:R-:W-:-:S04]  /*3330*/  F2FP.F16.F32.PACK_AB R3, RZ, R3 ;  /* 0x00000003ff03723e */ /* 0x000fc800000000ff */
[----:B------:R-:W-:Y:S01]  /*3340*/  PRMT R0, R3, 0x7610, R0 ;  /* 0x0000761003007816 */ /* 0x000fe20000000000 */
[----:B------:R-:W-:-:S05]  /*3350*/  @P0 IMAD.MOV.U32 R3, RZ, RZ, R7 ;  /* 0x000000ffff030224 */ /* 0x000fca00078e0007 */
[----:B------:R0:W-:Y:S01]  /*3360*/  @P0 STG.E.U16 desc[UR48][R2.64+0x10], R0 ;  /* 0x0000100002000986 */ /* 0x0001e2000c101530 */
[----:B------:R-:W-:Y:S05]  /*3370*/  @!P1 BRA `(.L_x_45) ;  /* 0x0000000000049947 */ /* 0x000fea0003800000 */
[----:B------:R2:W5:Y:S02]  /*3380*/  LDG.E.LTC128B.U16 R12, desc[UR48][R10.64+0x12] ;  /* 0x000012300a0c7981 */ /* 0x000564000c1e1520 */
.L_x_45:
[----:B------:R-:W-:Y:S05]  /*3390*/  BSYNC B1 ;  /* 0x0000000000017941 */ /* 0x000fea0003800000 */
.L_x_44:
[----:B------:R-:W-:Y:S05]  /*33a0*/  @!P1 BRA `(.L_x_46) ;  /* 0x0000000000c89947 */ /* 0x000fea0003800000 */
[----:B-----5:R-:W-:-:S05]  /*33b0*/  HADD2.F32 R12, -RZ, R12.H0_H0 ;  /* 0x2000000cff0c7230 */ /* 0x020fca0000004100 */
[----:B------:R-:W-:-:S04]  /*33c0*/  FMUL R12, R12, R35 ;  /* 0x000000230c0c7220 */ /* 0x000fc80000400000 */
[----:B------:R-:W-:-:S05]  /*33d0*/  FFMA R12, R31, R34, R12 ;  /* 0x000000221f0c7223 */ /* 0x000fca000000000c */
[----:B------:R-:W-:-:S05]  /*33e0*/  F2FP.F16.F32.PACK_AB R12, RZ, R12 ;  /* 0x0000000cff0c723e */ /* 0x000fca00000000ff */
[----:B------:R0:W-:Y:S01]  /*33f0*/  STG.E.U16 desc[UR48][R6.64+0x12], R12 ;  /* 0x0000120c06007986 */ /* 0x0001e2000c101530 */
[----:B------:R-:W-:Y:S05]  /*3400*/  BRA `(.L_x_46) ;  /* 0x0000000000b07947 */ /* 0x000fea0003800000 */
.L_x_33:
[----:B------:R-:W-:Y:S01]  /*3410*/  ULDC.64 UR4, c[0x0][0x5c0] ;  /* 0x0001700000047ab9 */ /* 0x000fe20000000a00 */
[----:B------:R-:W-:Y:S01]  /*3420*/  ISETP.GT.AND P0, PT, R54, RZ, PT ;  /* 0x000000ff3600720c */ /* 0x000fe20003f04270 */
[-C--:B------:R-:W-:Y:S01]  /*3430*/  FMUL R24, R24, R34.reuse ;  /* 0x0000002218187220 */ /* 0x080fe20000400000 */
[----:B------:R-:W-:Y:S01]  /*3440*/  LEA R2, P5, R14, UR4, 0x1 ;  /* 0x000000040e027c11 */ /* 0x000fe2000f8a08ff */
[-C--:B------:R-:W-:Y:S01]  /*3450*/  FMUL R25, R25, R34.reuse ;  /* 0x0000002219197220 */ /* 0x080fe20000400000 */
[----:B------:R-:W-:Y:S01]  /*3460*/  ISETP.GT.AND P2, PT, R54, 0x1, PT ;  /* 0x000000013600780c */ /* 0x000fe20003f44270 */
[-C--:B------:R-:W-:Y:S01]  /*3470*/  FMUL R26, R26, R34.reuse ;  /* 0x000000221a1a7220 */ /* 0x080fe20000400000 */
[----:B------:R-:W-:Y:S01]  /*3480*/  ISETP.GT.AND P4, PT, R32, RZ, P0 ;  /* 0x000000ff2000720c */ /* 0x000fe20000784270 */
[-C--:B------:R-:W-:Y:S01]  /*3490*/  FMUL R27, R27, R34.reuse ;  /* 0x000000221b1b7220 */ /* 0x080fe20000400000 */
[----:B------:R-:W-:Y:S01]  /*34a0*/  LEA.HI.X R3, R14, UR5, R49, 0x1, P5 ;  /* 0x000000050e037c11 */ /* 0x000fe2000a8f0c31 */
[-C--:B------:R-:W-:Y:S01]  /*34b0*/  FMUL R28, R28, R34.reuse ;  /* 0x000000221c1c7220 */ /* 0x080fe20000400000 */
[----:B------:R-:W-:Y:S01]  /*34c0*/  ISETP.GT.AND P5, PT, R32, RZ, P2 ;  /* 0x000000ff2000720c */ /* 0x000fe200017a4270 */
[----:B------:R-:W-:Y:S01]  /*34d0*/  FMUL R29, R29, R34 ;  /* 0x000000221d1d7220 */ /* 0x000fe20000400000 */
[----:B------:R-:W-:Y:S01]  /*34e0*/  F2FP.F16.F32.PACK_AB R24, RZ, R24 ;  /* 0x00000018ff18723e */ /* 0x000fe200000000ff */
[-C--:B------:R-:W-:Y:S01]  /*34f0*/  FMUL R30, R30, R34.reuse ;  /* 0x000000221e1e7220 */ /* 0x080fe20000400000 */
[----:B------:R-:W-:Y:S01]  /*3500*/  F2FP.F16.F32.PACK_AB R25, RZ, R25 ;  /* 0x00000019ff19723e */ /* 0x000fe200000000ff */
[----:B------:R-:W-:Y:S01]  /*3510*/  FMUL R31, R31, R34 ;  /* 0x000000221f1f7220 */ /* 0x000fe20000400000 */
[----:B------:R-:W-:-:S02]  /*3520*/  SHF.L.U64.HI R5, R41, 0x1, R40 ;  /* 0x0000000129057819 */ /* 0x000fc40000010228 */
[C---:B------:R-:W-:Y:S01]  /*3530*/  ISETP.GT.AND P3, PT, R54.reuse, 0x8, PT ;  /* 0x000000083600780c */ /* 0x040fe20003f64270 */
[----:B------:R-:W-:Y:S01]  /*3540*/  @P4 STG.E.U16 desc[UR48][R2.64], R24 ;  /* 0x0000001802004986 */ /* 0x000fe2000c101530 */
[----:B------:R-:W-:Y:S02]  /*3550*/  ISETP.GT.AND P1, PT, R54, 0x9, PT ;  /* 0x000000093600780c */ /* 0x000fe40003f24270 */
[C---:B------:R-:W-:Y:S01]  /*3560*/  ISETP.GT.AND P0, PT, R32.reuse, 0x8, P0 ;  /* 0x000000082000780c */ /* 0x040fe20000704270 */
[----:B------:R-:W-:Y:S01]  /*3570*/  @P5 STG.E.U16 desc[UR48][R2.64+0x2], R25 ;  /* 0x0000021902005986 */ /* 0x000fe2000c101530 */
[----:B------:R-:W-:Y:S02]  /*3580*/  LEA R4, P5, R41, R2, 0x1 ;  /* 0x0000000229047211 */ /* 0x000fe400078a08ff */
[C---:B------:R-:W-:Y:S02]  /*3590*/  ISETP.GT.AND P2, PT, R32.reuse, 0x8, P2 ;  /* 0x000000082000780c */ /* 0x040fe40001744270 */
[C---:B------:R-:W-:Y:S01]  /*35a0*/  ISETP.GT.AND P4, PT, R32.reuse, RZ, P3 ;  /* 0x000000ff2000720c */ /* 0x040fe20001f84270 */
[----:B------:R-:W-:Y:S01]  /*35b0*/  IMAD.X R5, R5, 0x1, R3, P5 ;  /* 0x0000000105057824 */ /* 0x000fe200028e0603 */
[----:B------:R-:W-:-:S02]  /*35c0*/  ISETP.GT.AND P5, PT, R32, RZ, P1 ;  /* 0x000000ff2000720c */ /* 0x000fc40000fa4270 */
[C---:B------:R-:W-:Y:S02]  /*35d0*/  ISETP.GT.AND P3, PT, R32.reuse, 0x8, P3 ;  /* 0x000000082000780c */ /* 0x040fe40001f64270 */
[----:B------:R-:W-:Y:S02]  /*35e0*/  F2FP.F16.F32.PACK_AB R26, RZ, R26 ;  /* 0x0000001aff1a723e */ /* 0x000fe400000000ff */
[----:B------:R-:W-:Y:S02]  /*35f0*/  F2FP.F16.F32.PACK_AB R27, RZ, R27 ;  /* 0x0000001bff1b723e */ /* 0x000fe400000000ff */
[----:B------:R-:W-:Y:S01]  /*3600*/  ISETP.GT.AND P1, PT, R32, 0x8, P1 ;  /* 0x000000082000780c */ /* 0x000fe20000f24270 */
[----:B------:R-:W-:Y:S01]  /*3610*/  @P0 STG.E.U16 desc[UR48][R4.64], R26 ;  /* 0x0000001a04000986 */ /* 0x000fe2000c101530 */
[----:B------:R-:W-:Y:S02]  /*3620*/  F2FP.F16.F32.PACK_AB R28, RZ, R28 ;  /* 0x0000001cff1c723e */ /* 0x000fe400000000ff */
[----:B------:R-:W-:Y:S01]  /*3630*/  F2FP.F16.F32.PACK_AB R29, RZ, R29 ;  /* 0x0000001dff1d723e */ /* 0x000fe200000000ff */
[----:B------:R-:W-:Y:S01]  /*3640*/  @P2 STG.E.U16 desc[UR48][R4.64+0x2], R27 ;  /* 0x0000021b04002986 */ /* 0x000fe2000c101530 */
[----:B------:R-:W-:-:S02]  /*3650*/  F2FP.F16.F32.PACK_AB R30, RZ, R30 ;  /* 0x0000001eff1e723e */ /* 0x000fc400000000ff */
[----:B------:R-:W-:Y:S01]  /*3660*/  F2FP.F16.F32.PACK_AB R31, RZ, R31 ;  /* 0x0000001fff1f723e */ /* 0x000fe200000000ff */
[----:B------:R-:W-:Y:S04]  /*3670*/  @P4 STG.E.U16 desc[UR48][R2.64+0x10], R28 ;  /* 0x0000101c02004986 */ /* 0x000fe8000c101530 */
[----:B------:R0:W-:Y:S02]  /*3680*/  @P5 STG.E.U16 desc[UR48][R2.64+0x12], R29 ;  /* 0x0000121d02005986 */ /* 0x0001e4000c101530 */
[----:B0-----:R-:W-:Y:S02]  /*3690*/  @P3 IMAD.MOV.U32 R2, RZ, RZ, R4 ;  /* 0x000000ffff023224 */ /* 0x001fe400078e0004 */
[----:B------:R-:W-:-:S05]  /*36a0*/  @P3 IMAD.MOV.U32 R3, RZ, RZ, R5 ;  /* 0x000000ffff033224 */ /* 0x000fca00078e0005 */
[----:B------:R0:W-:Y:S04]  /*36b0*/  @P3 STG.E.U16 desc[UR48][R2.64+0x10], R30 ;  /* 0x0000101e02003986 */ /* 0x0001e8000c101530 */
[----:B------:R0:W-:Y:S02]  /*36c0*/  @P1 STG.E.U16 desc[UR48][R4.64+0x12], R31 ;  /* 0x0000121f04001986 */ /* 0x0001e4000c101530 */
.L_x_46:
[----:B------:R-:W-:Y:S05]  /*36d0*/  BSYNC B0 ;  /* 0x0000000000007941 */ /* 0x000fea0003800000 */
.L_x_32:
[----:B------:R-:W-:Y:S01]  /*36e0*/  LEA R22, P0, R16, R22, 0x1 ;  /* 0x0000001610167211 */ /* 0x000fe200078008ff */
[----:B------:R-:W-:Y:S01]  /*36f0*/  ULDC.64 UR4, c[0x0][0x650] ;  /* 0x0001940000047ab9 */ /* 0x000fe20000000a00 */
[----:B0-----:R-:W-:Y:S02]  /*3700*/  IMAD.U32 R0, RZ, RZ, UR45 ;  /* 0x0000002dff007e24 */ /* 0x001fe4000f8e00ff */
[----:B------:R-:W-:Y:S02]  /*3710*/  IMAD.MOV.U32 R32, RZ, RZ, -0x1 ;  /* 0xffffffffff207424 */ /* 0x000fe400078e00ff */
[----:B------:R-:W-:Y:S01]  /*3720*/  IMAD.X R19, R42, 0x1, R19, P0 ;  /* 0x000000012a137824 */ /* 0x000fe200000e0613 */
[----:B------:R-:W-:Y:S01]  /*3730*/  ISETP.GE.U32.AND P0, PT, R22, UR4, PT ;  /* 0x0000000416007c0c */ /* 0x000fe2000bf06070 */
[----:B------:R0:W-:Y:S01]  /*3740*/  SYNCS.ARRIVE.TRANS64.A1T0 RZ, [R0+UR41], RZ ;  /* 0x000000ff00ff79a7 */ /* 0x0001e20008100029 */
[----:B------:R-:W-:Y:S02]  /*3750*/  IMAD.MOV.U32 R2, RZ, RZ, -0x1 ;  /* 0xffffffffff027424 */ /* 0x000fe400078e00ff */
[----:B------:R-:W-:Y:S01]  /*3760*/  ISETP.GE.U32.AND.EX P0, PT, R19, UR5, PT, P0 ;  /* 0x0000000513007c0c */ /* 0x000fe2000bf06100 */
[----:B------:R-:W-:Y:S01]  /*3770*/  IMAD.MOV.U32 R33, RZ, RZ, -0x1 ;  /* 0xffffffffff217424 */ /* 0x000fe200078e00ff */
[----:B0-----:R-:W-:-:S11]  /*3780*/  PRMT R0, RZ, 0x7610, R0 ;  /* 0x00007610ff007816 */ /* 0x001fd60000000000 */
[----:B------:R-:W-:Y:S05]  /*3790*/  @P0 BRA `(.L_x_47) ;  /* 0x0000000400600947 */ /* 0x000fea0003800000 */
[----:B------:R-:W0:Y:S01]  /*37a0*/  LDC.64 R8, c[0x0][0x628] ;  /* 0x00018a00ff087b82 */ /* 0x000e220000000a00 */
[----:B--23--:R-:W2:Y:S01]  /*37b0*/  S2R R10, SR_CTAID.X ;  /* 0x00000000000a7919 */ /* 0x00cea20000002500 */
[----:B------:R-:W-:Y:S02]  /*37c0*/  IMAD.MOV.U32 R6, RZ, RZ, R22 ;  /* 0x000000ffff067224 */ /* 0x000fe400078e0016 */
[----:B------:R-:W-:Y:S01]  /*37d0*/  IMAD.MOV.U32 R7, RZ, RZ, R19 ;  /* 0x000000ffff077224 */ /* 0x000fe200078e0013 */
[----:B-1--4-:R-:W1:Y:S03]  /*37e0*/  S2R R14, SR_CTAID.Y ;  /* 0x00000000000e7919 */ /* 0x012e660000002600 */
[----:B------:R-:W3:Y:S08]  /*37f0*/  LDC R0, c[0x0][0x630] ;  /* 0x00018c00ff007b82 */ /* 0x000ef00000000800 */
[----:B-----5:R-:W4:Y:S01]  /*3800*/  LDC.64 R12, c[0x0][0x620] ;  /* 0x00018800ff0c7b82 */ /* 0x020f220000000a00 */
[----:B0-----:R-:W-:-:S04]  /*3810*/  ISETP.NE.U32.AND P0, PT, R8, RZ, PT ;  /* 0x000000ff0800720c */ /* 0x001fc80003f05070 */
[----:B------:R-:W-:-:S13]  /*3820*/  ISETP.NE.AND.EX P0, PT, R9, RZ, PT, P0 ;  /* 0x000000ff0900720c */ /* 0x000fda0003f05300 */
[----:B-1234-:R-:W-:Y:S05]  /*3830*/  @!P0 BRA `(.L_x_48) ;  /* 0x0000000000288947 */ /* 0x01efea0003800000 */
        /* <DEDUP_REMOVED lines=10> */
.L_x_48:
[-CC-:B------:R-:W-:Y:S01]  /*38e0*/  SHF.R.U64 R33, R6, R0.reuse, R7.reuse ;  /* 0x0000000006217219 */ /* 0x180fe20000001207 */
[----:B------:R-:W0:Y:S01]  /*38f0*/  LDC.64 R26, c[0x0][0x640] ;  /* 0x00019000ff1a7b82 */ /* 0x000e220000000a00 */
[----:B------:R-:W-:Y:S01]  /*3900*/  SHF.R.U32.HI R0, RZ, R0, R7 ;  /* 0x00000000ff007219 */ /* 0x000fe20000011607 */
[----:B------:R-:W-:Y:S01]  /*3910*/  IMAD.MOV.U32 R2, RZ, RZ, R22 ;  /* 0x000000ffff027224 */ /* 0x000fe200078e0016 */
[----:B------:R-:W-:Y:S01]  /*3920*/  IADD3 R5, P0, RZ, -R33, RZ ;  /* 0x80000021ff057210 */ /* 0x000fe20007f1e0ff */
[----:B------:R-:W-:Y:S01]  /*3930*/  IMAD.MOV.U32 R3, RZ, RZ, R19 ;  /* 0x000000ffff037224 */ /* 0x000fe200078e0013 */
[----:B------:R-:W-:Y:S01]  /*3940*/  I2FP.F32.U32 R6, R10 ;  /* 0x0000000a00067245 */ /* 0x000fe20000201000 */
[----:B------:R-:W-:Y:S02]  /*3950*/  ULDC UR4, c[0x0][0x150] ;  /* 0x0000540000047ab9 */ /* 0x000fe40000000800 */
[----:B------:R-:W1:Y:S01]  /*3960*/  LDC R4, c[0x0][0x618] ;  /* 0x00018600ff047b82 */ /* 0x000e620000000800 */
[----:B------:R-:W-:-:S02]  /*3970*/  IMAD.X R7, RZ, RZ, ~R0, P0 ;  /* 0x000000ffff077224 */ /* 0x000fc400000e0e00 */
[----:B------:R-:W-:Y:S01]  /*3980*/  FMUL R6, R6, UR4 ;  /* 0x0000000406067c20 */ /* 0x000fe20008400000 */
[----:B------:R-:W-:Y:S01]  /*3990*/  IMAD.WIDE.U32 R2, R5, R12, R2 ;  /* 0x0000000c05027225 */ /* 0x000fe200078e0002 */
[----:B------:R-:W-:-:S03]  /*39a0*/  ULDC UR4, c[0x0][0x154] ;  /* 0x0000550000047ab9 */ /* 0x000fc60000000800 */
[----:B------:R-:W-:Y:S01]  /*39b0*/  IMAD R0, R7, R12, RZ ;  /* 0x0000000c07007224 */ /* 0x000fe200078e02ff */
[----:B------:R-:W2:Y:S01]  /*39c0*/  LDC R20, c[0x0][0x608] ;  /* 0x00018200ff147b82 */ /* 0x000ea20000000800 */
[----:B------:R-:W3:Y:S02]  /*39d0*/  F2I.U32.TRUNC.NTZ R6, R6 ;  /* 0x0000000600067305 */ /* 0x000ee4000020f000 */
[----:B------:R-:W-:Y:S01]  /*39e0*/  IMAD R5, R5, R13, R0 ;  /* 0x0000000d05057224 */ /* 0x000fe200078e0200 */
[----:B------:R-:W-:-:S03]  /*39f0*/  I2FP.F32.U32 R0, R14 ;  /* 0x0000000e00007245 */ /* 0x000fc60000201000 */
[----:B------:R-:W-:Y:S01]  /*3a00*/  IMAD.IADD R3, R3, 0x1, R5 ;  /* 0x0000000103037824 */ /* 0x000fe200078e0205 */
[----:B------:R-:W4:Y:S01]  /*3a10*/  LDC R9, c[0x0][0x658] ;  /* 0x00019600ff097b82 */ /* 0x000f220000000800 */
[----:B0-----:R-:W-:-:S04]  /*3a20*/  ISETP.NE.U32.AND P0, PT, R26, RZ, PT ;  /* 0x000000ff1a00720c */ /* 0x001fc80003f05070 */
[----:B------:R-:W-:-:S03]  /*3a30*/  ISETP.NE.AND.EX P0, PT, R27, RZ, PT, P0 ;  /* 0x000000ff1b00720c */ /* 0x000fc60003f05300 */
[----:B------:R-:W0:Y:S01]  /*3a40*/  LDC R7, c[0x0][0x144] ;  /* 0x00005100ff077b82 */ /* 0x000e220000000800 */
[-CC-:B-1----:R-:W-:Y:S01]  /*3a50*/  SHF.R.U64 R8, R2, R4.reuse, R3.reuse ;  /* 0x0000000402087219 */ /* 0x182fe20000001203 */
[----:B------:R-:W-:Y:S01]  /*3a60*/  IMAD.MOV.U32 R2, RZ, RZ, 0x1 ;  /* 0x00000001ff027424 */ /* 0x000fe200078e00ff */
[----:B------:R-:W-:Y:S01]  /*3a70*/  SHF.R.U32.HI R3, RZ, R4, R3 ;  /* 0x00000004ff037219 */ /* 0x000fe20000011603 */
[----:B------:R-:W-:Y:S01]  /*3a80*/  FMUL R4, R0, UR4 ;  /* 0x0000000400047c20 */ /* 0x000fe20008400000 */
[----:B---3--:R-:W-:-:S03]  /*3a90*/  IMAD.MOV R6, RZ, RZ, -R6 ;  /* 0x000000ffff067224 */ /* 0x008fc600078e0a06 */
[----:B------:R-:W1:Y:S01]  /*3aa0*/  LDC R15, c[0x0][0x148] ;  /* 0x00005200ff0f7b82 */ /* 0x000e620000000800 */
[----:B------:R3:W0:Y:S01]  /*3ab0*/  F2I.U32.TRUNC.NTZ R12, R4 ;  /* 0x00000004000c7305 */ /* 0x000622000020f000 */
[-CC-:B--2---:R-:W-:Y:S02]  /*3ac0*/  SHF.R.U64 R11, R8, R20.reuse, R3.reuse ;  /* 0x00000014080b7219 */ /* 0x184fe40000001203 */
[----:B------:R-:W-:-:S04]  /*3ad0*/  SHF.R.U32.HI R0, RZ, R20, R3 ;  /* 0x00000014ff007219 */ /* 0x000fc80000011603 */
[----:B------:R-:W2:Y:S01]  /*3ae0*/  LDC R21, c[0x0][0x600] ;  /* 0x00018000ff157b82 */ /* 0x000ea20000000800 */
[-CC-:B----4-:R-:W-:Y:S02]  /*3af0*/  SHF.R.U64 R13, R11, R9.reuse, R0.reuse ;  /* 0x000000090b0d7219 */ /* 0x190fe40000001200 */
[-C--:B------:R-:W-:Y:S02]  /*3b00*/  SHF.L.U32 R32, R2, R9.reuse, RZ ;  /* 0x0000000902207219 */ /* 0x080fe400000006ff */
[----:B------:R-:W-:Y:S01]  /*3b10*/  SHF.R.U32.HI R3, RZ, R9, R0 ;  /* 0x00000009ff037219 */ /* 0x000fe20000011600 */
[----:B------:R-:W-:Y:S02]  /*3b20*/  IMAD.MOV.U32 R2, RZ, RZ, R13 ;  /* 0x000000ffff027224 */ /* 0x000fe400078e000d */
[----:B------:R-:W4:Y:S01]  /*3b30*/  LDC R24, c[0x0][0x648] ;  /* 0x00019200ff187b82 */ /* 0x000f220000000800 */
[----:B0-----:R-:W-:-:S07]  /*3b40*/  IMAD R25, R7, R6, R10 ;  /* 0x0000000607197224 */ /* 0x001fce00078e020a */
[----:B------:R-:W0:Y:S08]  /*3b50*/  LDC R28, c[0x0][0x638] ;  /* 0x00018e00ff1c7b82 */ /* 0x000e300000000800 */
[----:B------:R-:W0:Y:S01]  /*3b60*/  LDC R29, c[0x0][0x610] ;  /* 0x00018400ff1d7b82 */ /* 0x000e220000000800 */
[----:B-123--:R-:W-:Y:S05]  /*3b70*/  @!P0 BRA `(.L_x_49) ;  /* 0x0000000000288947 */ /* 0x00efea0003800000 */
        /* <DEDUP_REMOVED lines=10> */
.L_x_49:
[----:B------:R-:W-:Y:S01]  /*3c20*/  ISETP.NE.AND P0, PT, R23, 0x1, PT ;  /* 0x000000011700780c */ /* 0x000fe20003f05270 */
[----:B------:R-:W-:Y:S01]  /*3c30*/  VIADD R5, R21, 0xffffffff ;  /* 0xffffffff15057836 */ /* 0x000fe20000000000 */
[----:B----4-:R-:W-:Y:S01]  /*3c40*/  SHF.R.U64 R3, R2, R24, R3 ;  /* 0x0000001802037219 */ /* 0x010fe20000001203 */
[----:B------:R-:W-:Y:S01]  /*3c50*/  IMAD.MOV R12, RZ, RZ, -R12 ;  /* 0x000000ffff0c7224 */ /* 0x000fe200078e0a0c */
[----:B------:R-:W-:-:S03]  /*3c60*/  LOP3.LUT R0, R11, R44, RZ, 0xc0, !PT ;  /* 0x0000002c0b007212 */ /* 0x000fc600078ec0ff */
[----:B------:R-:W-:Y:S02]  /*3c70*/  IMAD.MOV R2, RZ, RZ, -R3 ;  /* 0x000000ffff027224 */ /* 0x000fe400078e0a03 */
[----:B------:R-:W-:Y:S01]  /*3c80*/  IMAD R32, R32, R3, R0 ;  /* 0x0000000320207224 */ /* 0x000fe200078e0200 */
[----:B------:R-:W-:Y:S01]  /*3c90*/  LOP3.LUT R3, R8, R5, RZ, 0xc0, !PT ;  /* 0x0000000508037212 */ /* 0x000fe200078ec0ff */
[----:B0-----:R-:W-:Y:S02]  /*3ca0*/  IMAD R0, R2, R28, R13 ;  /* 0x0000001c02007224 */ /* 0x001fe400078e020d */
[----:B------:R-:W-:Y:S02]  /*3cb0*/  @P0 IMAD R25, R15, R12, R14 ;  /* 0x0000000c0f190224 */ /* 0x000fe400078e020e */
[----:B------:R-:W-:Y:S02]  /*3cc0*/  IMAD.MOV.U32 R2, RZ, RZ, 0x1 ;  /* 0x00000001ff027424 */ /* 0x000fe400078e00ff */
[----:B------:R-:W-:-:S02]  /*3cd0*/  IMAD R32, R32, R29, R25 ;  /* 0x0000001d20207224 */ /* 0x000fc400078e0219 */
[----:B------:R-:W-:Y:S01]  /*3ce0*/  IMAD R3, R0, R21, R3 ;  /* 0x0000001500037224 */ /* 0x000fe200078e0203 */
[----:B------:R-:W-:-:S04]  /*3cf0*/  PRMT R0, R2, 0x7610, R0 ;  /* 0x0000761002007816 */ /* 0x000fc80000000000 */
[----:B------:R-:W-:Y:S02]  /*3d00*/  SEL R2, R3, R32, !P0 ;  /* 0x0000002003027207 */ /* 0x000fe40004000000 */
[----:B------:R-:W-:-:S07]  /*3d10*/  SEL R32, R32, R3, !P0 ;  /* 0x0000000320207207 */ /* 0x000fce0004000000 */
.L_x_47:
[----:B------:R-:W-:Y:S02]  /*3d20*/  LOP3.LUT P0, RZ, R0, 0xff, RZ, 0xc0, !PT ;  /* 0x000000ff00ff7812 */ /* 0x000fe4000780c0ff */
[----:B------:R-:W-:-:S11]  /*3d30*/  LOP3.LUT R48, R48, 0x1, RZ, 0x3c, !PT ;  /* 0x0000000130307812 */ /* 0x000fd600078e3cff */
[----:B------:R-:W-:Y:S05]  /*3d40*/  @P0 BRA `(.L_x_50) ;  /* 0xffffffd8000c0947 */ /* 0x000fea000383ffff */
[----:B------:R-:W-:Y:S05]  /*3d50*/  EXIT ;  /* 0x000000000000794d */ /* 0x000fea0003800000 */
.L_x_13:
[----:B------:R-:W-:-:S08]  /*3d60*/  ISETP.NE.AND P0, PT, R5, RZ, PT ;  /* 0x000000ff0500720c */ /* 0x000fd00003f05270 */
[----:B-----5:R-:W0:-:S00]  /*3d70*/  USETMAXREG.DEALLOC.CTAPOOL 0x28 ;  /* 0x00000028000079c8 */ /* 0x020e0000080e0500 */
[----:B------:R-:W-:Y:S05]  /*3d80*/  @P0 EXIT ;  /* 0x000000000000094d */ /* 0x000fea0003800000 */
[----:B0-----:R-:W-:Y:S01]  /*3d90*/  LOP3.LUT P0, RZ, R8, 0xff, RZ, 0xc0, !PT ;  /* 0x000000ff08ff7812 */ /* 0x001fe2000780c0ff */
[----:B------:R-:W-:Y:S02]  /*3da0*/  IMAD.MOV.U32 R6, RZ, RZ, 0x1 ;  /* 0x00000001ff067424 */ /* 0x000fe400078e00ff */
[----:B------:R-:W-:-:S10]  /*3db0*/  IMAD.MOV.U32 R7, RZ, RZ, RZ ;  /* 0x000000ffff077224 */ /* 0x000fd400078e00ff */
[----:B------:R-:W-:Y:S05]  /*3dc0*/  @!P0 BRA `(.L_x_51) ;  /* 0x0000000c00988947 */ /* 0x000fea0003800000 */
[----:B------:R-:W-:Y:S01]  /*3dd0*/  LOP3.LUT P0, RZ, R4, 0x1f, RZ, 0xc0, !PT ;  /* 0x0000001f04ff7812 */ /* 0x000fe2000780c0ff */
[----:B------:R-:W-:Y:S01]  /*3de0*/  ULDC UR21, c[0x0][0x658] ;  /* 0x0001960000157ab9 */ /* 0x000fe20000000800 */
[----:B------:R-:W-:Y:S01]  /*3df0*/  UMOV UR4, 0xffffffff ;  /* 0xffffffff00047882 */ /* 0x000fe20000000000 */
[----:B------:R-:W-:Y:S01]  /*3e00*/  BSSY B0, `(.L_x_51) ;  /* 0x00000e2000007945 */ /* 0x000fe20003800000 */
[----:B------:R-:W-:Y:S01]  /*3e10*/  USHF.L.U32 UR4, UR4, UR21, URZ ;  /* 0x0000001504047299 */ /* 0x000fe2000800063f */
[C---:B------:R-:W-:Y:S01]  /*3e20*/  ISETP.NE.AND P2, PT, R3.reuse, RZ, PT ;  /* 0x000000ff0300720c */ /* 0x040fe20003f45270 */
[----:B------:R-:W-:Y:S01]  /*3e30*/  IMAD.MOV.U32 R9, RZ, RZ, 0x1 ;  /* 0x00000001ff097424 */ /* 0x000fe200078e00ff */
[----:B------:R-:W-:Y:S01]  /*3e40*/  ISETP.NE.OR P0, PT, R3, RZ, !P0 ;  /* 0x000000ff0300720c */ /* 0x000fe20004705670 */
[----:B------:R-:W-:Y:S01]  /*3e50*/  IMAD.MOV.U32 R6, RZ, RZ, 0x1 ;  /* 0x00000001ff067424 */ /* 0x000fe200078e00ff */
[----:B------:R-:W-:Y:S01]  /*3e60*/  LOP3.LUT R8, R18, 0x2, RZ, 0xfc, !PT ;  /* 0x0000000212087812 */ /* 0x000fe200078efcff */
[----:B------:R-:W-:Y:S01]  /*3e70*/  IMAD.MOV.U32 R7, RZ, RZ, RZ ;  /* 0x000000ffff077224 */ /* 0x000fe200078e00ff */
[----:B------:R-:W-:Y:S01]  /*3e80*/  ULDC UR13, c[0x0][0x600] ;  /* 0x00018000000d7ab9 */ /* 0x000fe20000000800 */
[----:B------:R-:W-:Y:S01]  /*3e90*/  UMOV UR5, 0x1 ;  /* 0x0000000100057882 */ /* 0x000fe20000000000 */
[----:B------:R-:W-:-:S02]  /*3ea0*/  UIADD3 UR30, UR37, 0x1, URZ ;  /* 0x00000001251e7890 */ /* 0x000fc4000fffe03f */
[----:B------:R-:W-:Y:S02]  /*3eb0*/  UIADD3 UR13, UR13, -0x1, URZ ;  /* 0xffffffff0d0d7890 */ /* 0x000fe4000fffe03f */
[----:B------:R-:W-:Y:S02]  /*3ec0*/  USHF.L.U32 UR21, UR5, UR21, URZ ;  /* 0x0000001505157299 */ /* 0x000fe4000800063f */
[----:B------:R-:W-:Y:S01]  /*3ed0*/  ULOP3.LUT UR29, URZ, UR4, URZ, 0x33, !UPT ;  /* 0x000000043f1d7292 */ /* 0x000fe2000f8e333f */
[----:B------:R-:W-:-:S11]  /*3ee0*/  ULDC.64 UR22, c[0x0][0x198] ;  /* 0x0000660000167ab9 */ /* 0x000fd60000000a00 */
.L_x_63:
[----:B------:R-:W-:-:S03]  /*3ef0*/  UMOV UR4, 0xffffffff ;  /* 0xffffffff00047882 */ /* 0x000fc60000000000 */
[----:B------:R-:W-:Y:S05]  /*3f00*/  BRA.DIV UR4, `(.L_x_52) ;  /* 0x0000001204887947 */ /* 0x000fea000b800000 */
[----:B------:R-:W-:-:S13]  /*3f10*/  ELECT P6, URZ, PT ;  /* 0x00000000003f782f */ /* 0x000fda00038c0000 */
.L_x_77:
[----:B------:R-:W0:Y:S01]  /*3f20*/  LDC R3, c[0x0][0x28c] ;  /* 0x0000a300ff037b82 */ /* 0x000e220000000800 */
[----:B------:R-:W-:Y:S01]  /*3f30*/  BSSY B1, `(.L_x_53) ;  /* 0x0000059000017945 */ /* 0x000fe20003800000 */
[----:B0-----:R-:W-:-:S13]  /*3f40*/  ISETP.LT.OR P6, PT, R3, 0x1, !P6 ;  /* 0x000000010300780c */ /* 0x001fda00077c1670 */
[----:B------:R-:W-:Y:S05]  /*3f50*/  @P6 BRA `(.L_x_54) ;  /* 0x0000000400586947 */ /* 0x000fea0003800000 */
[----:B------:R-:W-:Y:S02]  /*3f60*/  IMAD.SHL.U32 R10, R2, 0x10, RZ ;  /* 0x00000010020a7824 */ /* 0x000fe400078e00ff */
[----:B------:R-:W-:Y:S02]  /*3f70*/  IMAD.SHL.U32 R32, R32, 0x40, RZ ;  /* 0x0000004020207824 */ /* 0x000fe400078e00ff */
[----:B------:R-:W-:Y:S02]  /*3f80*/  IMAD.MOV.U32 R13, RZ, RZ, RZ ;  /* 0x000000ffff0d7224 */ /* 0x000fe400078e00ff */
[----:B------:R-:W-:Y:S02]  /*3f90*/  IMAD.U32 R14, RZ, RZ, UR30 ;  /* 0x0000001eff0e7e24 */ /* 0x000fe4000f8e00ff */
[----:B------:R-:W-:Y:S02]  /*3fa0*/  IMAD.MOV.U32 R2, RZ, RZ, R6 ;  /* 0x000000ffff027224 */ /* 0x000fe400078e0006 */
[----:B------:R-:W-:-:S07]  /*3fb0*/  IMAD.MOV.U32 R3, RZ, RZ, R7 ;  /* 0x000000ffff037224 */ /* 0x000fce00078e0007 */
.L_x_58:
[----:B------:R-:W0:Y:S01]  /*3fc0*/  S2R R5, SR_CgaCtaId ;  /* 0x0000000000057919 */ /* 0x000e220000008800 */
[----:B------:R-:W-:-:S04]  /*3fd0*/  MOV R4, 0x400 ;  /* 0x0000040000047802 */ /* 0x000fc80000000f00 */
[----:B0-----:R-:W-:Y:S02]  /*3fe0*/  LEA R12, R5, R4, 0x18 ;  /* 0x00000004050c7211 */ /* 0x001fe400078ec0ff */
[----:B------:R-:W-:Y:S01]  /*3ff0*/  SHF.L.U32 R4, R2, 0x1f, RZ ;  /* 0x0000001f02047819 */ /* 0x000fe200000006ff */
[----:B------:R-:W0:Y:S02]  /*4000*/  @!P2 LDC R5, c[0x0][0x500] ;  /* 0x00014000ff05ab82 */ /* 0x000e240000000800 */
[----:B------:R-:W-:-:S04]  /*4010*/  IMAD R11, R3, 0x8, R12 ;  /* 0x00000008030b7824 */ /* 0x000fc800078e020c */
[----:B------:R-:W1:Y:S02]  /*4020*/  SYNCS.PHASECHK.TRANS64.TRYWAIT P1, [R11+URZ+0x28], R4 ;  /* 0x000028040b0075a7 */ /* 0x000e64000802017f */
[----:B-1----:R-:W-:Y:S05]  /*4030*/  @!P1 BRA `(.L_x_55) ;  /* 0x00000010005c9947 */ /* 0x002fea0003800000 */
.L_x_78:
[----:B-1----:R-:W-:Y:S01]  /*4040*/  PRMT R4, R8, 0x9910, RZ ;  /* 0x0000991008047816 */ /* 0x002fe200000000ff */
[----:B0-----:R0:W-:Y:S03]  /*4050*/  @!P2 SYNCS.ARRIVE.TRANS64 RZ, [R11+URZ], R5 ;  /* 0x000000050bffa9a7 */ /* 0x0011e6000800003f */
[----:B------:R-:W-:-:S13]  /*4060*/  ISETP.NE.AND P1, PT, R4, 0x2, PT ;  /* 0x000000020400780c */ /* 0x000fda0003f25270 */
[----:B0-----:R-:W-:Y:S05]  /*4070*/  @P1 BRA `(.L_x_56) ;  /* 0x0000000000041947 */ /* 0x001fea0003800000 */
[----:B------:R-:W-:Y:S01]  /*4080*/  BPT.TRAP 0x1 ;  /* 0x000000040000795c */ /* 0x000fe20000300000 */
.L_x_56:
[----:B------:R-:W-:Y:S05]  /*4090*/  @P0 BRA `(.L_x_57) ;  /* 0x0000000000040947 */ /* 0x000fea0003800000 */
[----:B------:R-:W-:Y:S01]  /*40a0*/  BPT.TRAP 0x1 ;  /* 0x000000040000795c */ /* 0x000fe20000300000 */
.L_x_57:
[--C-:B------:R-:W-:Y:S01]  /*40b0*/  IMAD R4, R3, 0x8000, R12.reuse ;  /* 0x0000800003047824 */ /* 0x100fe200078e020c */
[----:B------:R-:W-:Y:S01]  /*40c0*/  R2UR UR10, R13 ;  /* 0x000000000d0a72ca */ /* 0x000fe200000e0000 */
[----:B------:R-:W-:Y:S01]  /*40d0*/  IMAD R12, R3, 0x2000, R12 ;  /* 0x00002000030c7824 */ /* 0x000fe200078e020c */
[----:B------:R-:W-:Y:S01]  /*40e0*/  R2UR UR9, R11 ;  /* 0x000000000b0972ca */ /* 0x000fe200000e0000 */
[----:B------:R-:W-:Y:S01]  /*40f0*/  UIADD3 UR14, UP0, UR22, 0xf0, URZ ;  /* 0x000000f0160e7890 */ /* 0x000fe2000ff1e03f */
[----:B------:R-:W-:Y:S01]  /*4100*/  R2UR UR40, R4 ;  /* 0x00000000042872ca */ /* 0x000fe200000e0000 */
[----:B------:R-:W-:Y:S01]  /*4110*/  VIADD R14, R14, 0xffffffff ;  /* 0xffffffff0e0e7836 */ /* 0x000fe20000000000 */
[----:B------:R-:W-:Y:S01]  /*4120*/  R2UR UR18, R12 ;  /* 0x000000000c1272ca */ /* 0x000fe200000e0000 */
[----:B------:R-:W-:Y:S01]  /*4130*/  UIADD3.X UR15, URZ, UR23, URZ, UP0, !UPT ;  /* 0x000000173f0f7290 */ /* 0x000fe200087fe43f */
[----:B------:R-:W-:Y:S01]  /*4140*/  R2UR UR11, R32 ;  /* 0x00000000200b72ca */ /* 0x000fe200000e0000 */
[----:B------:R-:W-:Y:S01]  /*4150*/  UIADD3 UR6, UP1, UR22, 0x1f0, URZ ;  /* 0x000001f016067890 */ /* 0x000fe2000ff3e03f */
[----:B------:R-:W-:Y:S01]  /*4160*/  R2UR UR12, R33 ;  /* 0x00000000210c72ca */ /* 0x000fe200000e0000 */
[----:B------:R-:W-:Y:S01]  /*4170*/  UMOV UR4, 0x0 ;  /* 0x0000000000047882 */ /* 0x000fe20000000000 */
[----:B------:R-:W-:Y:S01]  /*4180*/  R2UR UR35, R10 ;  /* 0x000000000a2372ca */ /* 0x000fe200000e0000 */
[----:B------:R-:W-:Y:S01]  /*4190*/  UIADD3 UR58, UR10, 0x40, URZ ;  /* 0x000000400a3a7890 */ /* 0x000fe2000fffe03f */
[----:B------:R-:W-:Y:S01]  /*41a0*/  ISETP.GT.AND P3, PT, R14, 0x1, PT ;  /* 0x000000010e00780c */ /* 0x000fe20003f64270 */
[----:B------:R-:W-:Y:S01]  /*41b0*/  UIADD3 UR50, UR10, 0x80, URZ ;  /* 0x000000800a327890 */ /* 0x000fe2000fffe03f */
[----:B------:R-:W-:Y:S01]  /*41c0*/  VIADD R3, R3, 0x1 ;  /* 0x0000000103037836 */ /* 0x000fe20000000000 */
[----:B------:R-:W-:Y:S01]  /*41d0*/  UIADD3 UR8, UR40, 0x180, URZ ;  /* 0x0000018028087890 */ /* 0x000fe2000fffe03f */
[----:B------:R-:W-:Y:S01]  /*41e0*/  VIADD R13, R13, 0x100 ;  /* 0x000001000d0d7836 */ /* 0x000fe20000000000 */
[----:B------:R-:W-:-:S02]  /*41f0*/  UIADD3 UR56, UR40, 0x2180, URZ ;  /* 0x0000218028387890 */ /* 0x000fc4000fffe03f */
[----:B------:R-:W-:Y:S01]  /*4200*/  UIADD3 UR48, UR40, 0x4180, URZ ;  /* 0x0000418028307890 */ /* 0x000fe2000fffe03f */
[C---:B------:R-:W-:Y:S01]  /*4210*/  ISETP.NE.AND P1, PT, R3.reuse, 0x5, PT ;  /* 0x000000050300780c */ /* 0x040fe20003f25270 */
[----:B------:R-:W-:Y:S02]  /*4220*/  UIADD3 UR42, UR10, 0xc0, URZ ;  /* 0x000000c00a2a7890 */ /* 0x000fe4000fffe03f */
[----:B------:R-:W-:Y:S01]  /*4230*/  UIADD3 UR40, UR40, 0x6180, URZ ;  /* 0x0000618028287890 */ /* 0x000fe2000fffe03f */
[----:B------:R-:W-:Y:S01]  /*4240*/  SEL R5, RZ, 0x1, P1 ;  /* 0x00000001ff057807 */ /* 0x000fe20000800000 */
[----:B------:R-:W-:Y:S01]  /*4250*/  UMOV UR5, 0x10000000 ;  /* 0x1000000000057882 */ /* 0x000fe20000000000 */
[----:B------:R-:W-:Y:S01]  /*4260*/  UIADD3.X UR7, URZ, UR23, URZ, UP1, !UPT ;  /* 0x000000173f077290 */ /* 0x000fe20008ffe43f */
[----:B------:R0:W-:Y:S01]  /*4270*/  UTMALDG.3D [UR8], [UR14], desc[UR4] ;  /* 0x000004080e0075b4 */ /* 0x0001e20008011000 */
[----:B------:R-:W-:Y:S01]  /*4280*/  UIADD3 UR32, UR18, 0x28180, URZ ;  /* 0x0002818012207890 */ /* 0x000fe2000fffe03f */
[----:B------:R-:W-:Y:S01]  /*4290*/  LOP3.LUT R2, R2, R5, RZ, 0x3c, !PT ;  /* 0x0000000502027212 */ /* 0x000fe200078e3cff */
[----:B------:R-:W-:Y:S01]  /*42a0*/  UIADD3 UR24, UR18, 0x28980, URZ ;  /* 0x0002898012187890 */ /* 0x000fe2000fffe03f */
[----:B------:R-:W-:Y:S01]  /*42b0*/  SEL R3, R3, RZ, P1 ;  /* 0x000000ff03037207 */ /* 0x000fe20000800000 */
[----:B------:R-:W-:Y:S01]  /*42c0*/  UIADD3 UR16, UR18, 0x29180, URZ ;  /* 0x0002918012107890 */ /* 0x000fe2000fffe03f */
[----:B------:R-:W-:Y:S01]  /*42d0*/  UMOV UR57, UR9 ;  /* 0x0000000900397c82 */ /* 0x000fe20008000000 */
        /* <DEDUP_REMOVED lines=8> */
[----:B------:R1:W-:Y:S01]  /*4360*/  UTMALDG.3D [UR56], [UR14], desc[UR4] ;  /* 0x000004380e0075b4 */ /* 0x0003e20008011000 */
[----:B------:R-:W-:Y:S01]  /*4370*/  UMOV UR33, UR9 ;  /* 0x0000000900217c82 */ /* 0x000fe20008000000 */
[----:B------:R-:W-:Y:S01]  /*4380*/  UMOV UR34, UR10 ;  /* 0x0000000a00227c82 */ /* 0x000fe20008000000 */
[----:B------:R-:W-:Y:S01]  /*4390*/  UMOV UR36, UR12 ;  /* 0x0000000c00247c82 */ /* 0x000fe20008000000 */
[----:B------:R-:W-:Y:S01]  /*43a0*/  UMOV UR25, UR9 ;  /* 0x0000000900197c82 */ /* 0x000fe20008000000 */
[----:B------:R-:W-:Y:S01]  /*43b0*/  UMOV UR27, UR35 ;  /* 0x00000023001b7c82 */ /* 0x000fe20008000000 */
[----:B------:R-:W-:Y:S01]  /*43c0*/  UMOV UR28, UR12 ;  /* 0x0000000c001c7c82 */ /* 0x000fe20008000000 */
[----:B------:R-:W-:Y:S01]  /*43d0*/  UMOV UR26, UR58 ;  /* 0x0000003a001a7c82 */ /* 0x000fe20008000000 */
[----:B0-----:R-:W-:Y:S01]  /*43e0*/  UIADD3 UR8, UR18, 0x29980, URZ ;  /* 0x0002998012087890 */ /* 0x001fe2000fffe03f */
[----:B------:R1:W-:Y:S01]  /*43f0*/  UTMALDG.3D [UR48], [UR14], desc[UR4] ;  /* 0x000004300e0075b4 */ /* 0x0003e20008011000 */
[----:B------:R-:W-:Y:S01]  /*4400*/  UMOV UR17, UR9 ;  /* 0x0000000900117c82 */ /* 0x000fe20008000000 */
[----:B------:R-:W-:Y:S01]  /*4410*/  UMOV UR19, UR35 ;  /* 0x0000002300137c82 */ /* 0x000fe20008000000 */
[----:B------:R-:W-:Y:S01]  /*4420*/  UMOV UR20, UR12 ;  /* 0x0000000c00147c82 */ /* 0x000fe20008000000 */
[----:B------:R-:W-:Y:S01]  /*4430*/  UMOV UR18, UR50 ;  /* 0x0000003200127c82 */ /* 0x000fe20008000000 */
[----:B------:R-:W-:Y:S01]  /*4440*/  UMOV UR11, UR35 ;  /* 0x00000023000b7c82 */ /* 0x000fe20008000000 */
[----:B------:R-:W-:Y:S01]  /*4450*/  UMOV UR10, UR42 ;  /* 0x0000002a000a7c82 */ /* 0x000fe20008000000 */
[----:B------:R1:W-:Y:S01]  /*4460*/  UTMALDG.3D [UR40], [UR14], desc[UR4] ;  /* 0x000004280e0075b4 */ /* 0x0003e20008011000 */
[----:B------:R1:W-:Y:S01]  /*4470*/  UTMALDG.3D [UR32], [UR6], desc[UR4] ;  /* 0x00000420060075b4 */ /* 0x0003e20008011000 */
[----:B------:R1:W-:Y:S01]  /*4480*/  UTMALDG.3D [UR24], [UR6], desc[UR4] ;  /* 0x00000418060075b4 */ /* 0x0003e20008011000 */
[----:B------:R1:W-:Y:S01]  /*4490*/  UTMALDG.3D [UR16], [UR6], desc[UR4] ;  /* 0x00000410060075b4 */ /* 0x0003e20008011000 */
[----:B------:R1:W-:Y:S02]  /*44a0*/  UTMALDG.3D [UR8], [UR6], desc[UR4] ;  /* 0x00000408060075b4 */ /* 0x0003e40008011000 */
[----:B-1----:R-:W-:Y:S05]  /*44b0*/  @P3 BRA `(.L_x_58) ;  /* 0xfffffff800c03947 */ /* 0x002fea000383ffff */
.L_x_54:
[----:B------:R-:W-:Y:S05]  /*44c0*/  BSYNC B1 ;  /* 0x0000000000017941 */ /* 0x000fea0003800000 */
.L_x_53:
[----:B------:R-:W-:Y:S01]  /*44d0*/  LOP3.LUT P4, RZ, R9, 0xff, RZ, 0xc0, !PT ;  /* 0x000000ff09ff7812 */ /* 0x000fe2000788c0ff */
[----:B------:R-:W-:Y:S01]  /*44e0*/  VIADD R4, R7, UR37 ;  /* 0x0000002507047c36 */ /* 0x000fe20008000000 */
[----:B------:R-:W-:Y:S01]  /*44f0*/  ULDC.64 UR4, c[0x0][0x650] ;  /* 0x0001940000047ab9 */ /* 0x000fe20000000a00 */
[----:B------:R-:W-:Y:S01]  /*4500*/  IMAD.U32 R7, RZ, RZ, UR37 ;  /* 0x00000025ff077e24 */ /* 0x000fe2000f8e00ff */
[----:B------:R-:W-:Y:S01]  /*4510*/  UISETP.GE.U32.AND UP0, UPT, UR37, 0x5, UPT ;  /* 0x000000052500788c */ /* 0x000fe2000bf06070 */
[----:B------:R-:W-:Y:S01]  /*4520*/  BSSY B1, `(.L_x_59) ;  /* 0x000006d000017945 */ /* 0x000fe20003800000 */
[----:B------:R-:W-:Y:S01]  /*4530*/  ISETP.GT.U32.AND P1, PT, R4, 0x4, PT ;  /* 0x000000040400780c */ /* 0x000fe20003f24070 */
[----:B------:R-:W-:Y:S01]  /*4540*/  IMAD.MOV.U32 R32, RZ, RZ, -0x1 ;  /* 0xffffffffff207424 */ /* 0x000fe200078e00ff */
[----:B------:R-:W-:Y:S01]  /*4550*/  PRMT R9, RZ, 0x7610, R9 ;  /* 0x00007610ff097816 */ /* 0x000fe20000000009 */
[----:B------:R-:W-:Y:S01]  /*4560*/  IMAD.MOV.U32 R33, RZ, RZ, -0x1 ;  /* 0xffffffffff217424 */ /* 0x000fe200078e00ff */
[----:B------:R-:W-:-:S02]  /*4570*/  ISETP.LT.U32.AND P1, PT, R7, 0x5, P1 ;  /* 0x000000050700780c */ /* 0x000fc40000f21070 */
[----:B------:R-:W-:Y:S01]  /*4580*/  PLOP3.LUT P3, PT, PT, PT, UP0, 0x80, 0x0 ;  /* 0x000000000000781c */ /* 0x000fe20003f6f008 */
[----:B------:R-:W0:Y:S01]  /*4590*/  @P4 S2R R3, SR_CgaCtaId ;  /* 0x0000000000034919 */ /* 0x000e220000008800 */
[----:B------:R-:W-:-:S04]  /*45a0*/  @P4 MOV R2, 0x400 ;  /* 0x0000040000024802 */ /* 0x000fc80000000f00 */
[----:B0-----:R-:W-:Y:S01]  /*45b0*/  @P4 LEA R5, R3, R2, 0x18 ;  /* 0x0000000203054211 */ /* 0x001fe200078ec0ff */
[----:B------:R-:W-:-:S03]  /*45c0*/  IMAD.WIDE.U32 R2, R4, -0x33333333, RZ ;  /* 0xcccccccd04027825 */ /* 0x000fc600078e00ff */
[----:B------:R0:W-:Y:S01]  /*45d0*/  @P4 SYNCS.ARRIVE.TRANS64.A1T0 RZ, [R5+URZ+0x88], RZ ;  /* 0x000088ff05ff49a7 */ /* 0x0001e2000810003f */
[----:B------:R-:W-:Y:S01]  /*45e0*/  IADD3 R22, P4, R22, R16, RZ ;  /* 0x0000001016167210 */ /* 0x000fe20007f9e0ff */
[----:B------:R-:W-:-:S04]  /*45f0*/  IMAD.MOV.U32 R2, RZ, RZ, -0x1 ;  /* 0xffffffffff027424 */ /* 0x000fc800078e00ff */
[----:B------:R-:W-:Y:S01]  /*4600*/  IMAD.X R19, R19, 0x1, R0, P4 ;  /* 0x0000000113137824 */ /* 0x000fe200020e0600 */
[----:B0-----:R-:W-:Y:S02]  /*4610*/  SHF.R.U32.HI R5, RZ, 0x2, R3 ;  /* 0x00000002ff057819 */ /* 0x001fe40000011603 */
[----:B------:R-:W-:Y:S02]  /*4620*/  SEL R3, RZ, 0x1, !P1 ;  /* 0x00000001ff037807 */ /* 0x000fe40004800000 */
[----:B------:R-:W-:Y:S01]  /*4630*/  ISETP.GE.U32.AND P1, PT, R22, UR4, PT ;  /* 0x0000000416007c0c */ /* 0x000fe2000bf26070 */
[----:B------:R-:W-:Y:S01]  /*4640*/  IMAD R7, R5, -0x5, R4 ;  /* 0xfffffffb05077824 */ /* 0x000fe200078e0204 */
[----:B------:R-:W-:Y:S02]  /*4650*/  LOP3.LUT R6, R6, R3, RZ, 0x3c, !PT ;  /* 0x0000000306067212 */ /* 0x000fe400078e3cff */
[----:B------:R-:W-:Y:S02]  /*4660*/  ISETP.GE.U32.AND.EX P1, PT, R19, UR5, PT, P1 ;  /* 0x0000000513007c0c */ /* 0x000fe4000bf26110 */
[----:B------:R-:W-:-:S02]  /*4670*/  @P3 LOP3.LUT R6, R6, 0x1, R5, 0x78, !PT ;  /* 0x0000000106063812 */ /* 0x000fc400078e7805 */
[----:B------:R-:W-:-:S09]  /*4680*/  PRMT R3, RZ, 0x7610, R3 ;  /* 0x00007610ff037816 */ /* 0x000fd20000000003 */
[----:B------:R-:W-:Y:S05]  /*4690*/  @P1 BRA `(.L_x_60) ;  /* 0x0000000400541947 */ /* 0x000fea0003800000 */
[----:B------:R-:W0:Y:S01]  /*46a0*/  S2R R11, SR_CTAID.X ;  /* 0x00000000000b7919 */ /* 0x000e220000002500 */
[----:B------:R-:W-:Y:S01]  /*46b0*/  ULDC.64 UR4, c[0x0][0x628] ;  /* 0x00018a0000047ab9 */ /* 0x000fe20000000a00 */
[----:B------:R-:W1:Y:S01]  /*46c0*/  LDC R12, c[0x0][0x144] ;  /* 0x00005100ff0c7b82 */ /* 0x000e620000000800 */
[----:B------:R-:W-:Y:S01]  /*46d0*/  ISETP.NE.U32.AND P1, PT, RZ, UR4, PT ;  /* 0x00000004ff007c0c */ /* 0x000fe2000bf25070 */
[----:B------:R-:W2:Y:S01]  /*46e0*/  S2R R10, SR_CTAID.Y ;  /* 0x00000000000a7919 */ /* 0x000ea20000002600 */
[----:B------:R-:W-:Y:S01]  /*46f0*/  ULDC UR6, c[0x0][0x150] ;  /* 0x0000540000067ab9 */ /* 0x000fe20000000800 */
[----:B------:R-:W-:Y:S01]  /*4700*/  ULDC UR7, c[0x0][0x630] ;  /* 0x00018c0000077ab9 */ /* 0x000fe20000000800 */
[----:B------:R-:W-:Y:S01]  /*4710*/  ISETP.NE.AND.EX P1, PT, RZ, UR5, PT, P1 ;  /* 0x00000005ff007c0c */ /* 0x000fe2000bf25310 */
[----:B------:R-:W-:Y:S01]  /*4720*/  IMAD.MOV.U32 R2, RZ, RZ, R22 ;  /* 0x000000ffff027224 */ /* 0x000fe200078e0016 */
[----:B0-----:R-:W-:-:S05]  /*4730*/  I2FP.F32.U32 R3, R11 ;  /* 0x0000000b00037245 */ /* 0x001fca0000201000 */
[----:B------:R-:W-:Y:S01]  /*4740*/  FMUL R14, R3, UR6 ;  /* 0x00000006030e7c20 */ /* 0x000fe20008400000 */
[----:B------:R-:W-:-:S05]  /*4750*/  IMAD.MOV.U32 R3, RZ, RZ, R19 ;  /* 0x000000ffff037224 */ /* 0x000fca00078e0013 */
[----:B--2---:R-:W-:Y:S05]  /*4760*/  @!P1 BRA `(.L_x_61) ;  /* 0x0000000000289947 */ /* 0x004fea0003800000 */
[----:B------:R-:W-:Y:S02]  /*4770*/  ULDC UR6, c[0x0][0x634] ;  /* 0x00018d0000067ab9 */ /* 0x000fe40000000800 */
[----:B------:R-:W-:-:S05]  /*4780*/  IADD3 R3, P1, R22, UR6, RZ ;  /* 0x0000000616037c10 */ /* 0x000fca000ff3e0ff */
[----:B------:R-:W-:-:S04]  /*4790*/  IMAD.X R13, RZ, RZ, R19, P1 ;  /* 0x000000ffff0d7224 */ /* 0x000fc800008e0613 */
[----:B------:R-:W-:-:S04]  /*47a0*/  IMAD.WIDE.U32 R4, R13, UR4, RZ ;  /* 0x000000040d047c25 */ /* 0x000fc8000f8e00ff */
[----:B------:R-:W-:-:S04]  /*47b0*/  IMAD.WIDE.U32 R4, P1, R3, UR5, R4 ;  /* 0x0000000503047c25 */ /* 0x000fc8000f820004 */
[----:B------:R-:W-:-:S04]  /*47c0*/  IMAD.WIDE.U32 R2, R3, UR4, RZ ;  /* 0x0000000403027c25 */ /* 0x000fc8000f8e00ff */
[----:B------:R-:W-:Y:S01]  /*47d0*/  IMAD.MOV.U32 R2, RZ, RZ, R5 ;  /* 0x000000ffff027224 */ /* 0x000fe200078e0005 */
[----:B------:R-:W-:Y:S01]  /*47e0*/  IADD3 RZ, P3, R3, R4, RZ ;  /* 0x0000000403ff7210 */ /* 0x000fe20007f7e0ff */
[----:B------:R-:W-:-:S04]  /*47f0*/  IMAD.X R3, RZ, RZ, RZ, P1 ;  /* 0x000000ffff037224 */ /* 0x000fc800008e06ff */
[----:B------:R-:W-:-:S08]  /*4800*/  IMAD.WIDE.U32.X R2, R13, UR5, R2, P3 ;  /* 0x000000050d027c25 */ /* 0x000fd000098e0402 */
.L_x_61:
[--C-:B------:R-:W-:Y:S01]  /*4810*/  SHF.R.U64 R33, R2, UR7, R3.reuse ;  /* 0x0000000702217c19 */ /* 0x100fe20008001203 */
[----:B------:R-:W0:Y:S01]  /*4820*/  F2I.U32.TRUNC.NTZ R14, R14 ;  /* 0x0000000e000e7305 */ /* 0x000e22000020f000 */
[----:B------:R-:W-:Y:S01]  /*4830*/  SHF.R.U32.HI R2, RZ, UR7, R3 ;  /* 0x00000007ff027c19 */ /* 0x000fe20008011603 */
[----:B------:R-:W-:Y:S01]  /*4840*/  ULDC.64 UR4, c[0x0][0x620] ;  /* 0x0001880000047ab9 */ /* 0x000fe20000000a00 */
[----:B------:R-:W-:Y:S01]  /*4850*/  IADD3 R5, P1, RZ, -R33, RZ ;  /* 0x80000021ff057210 */ /* 0x000fe20007f3e0ff */
[----:B------:R-:W-:Y:S01]  /*4860*/  IMAD.MOV.U32 R3, RZ, RZ, R19 ;  /* 0x000000ffff037224 */ /* 0x000fe200078e0013 */
[----:B------:R-:W-:Y:S01]  /*4870*/  ULDC.64 UR6, c[0x0][0x640] ;  /* 0x0001900000067ab9 */ /* 0x000fe20000000a00 */
[----:B------:R-:W2:Y:S02]  /*4880*/  LDC R15, c[0x0][0x148] ;  /* 0x00005200ff0f7b82 */ /* 0x000ea40000000800 */
[----:B------:R-:W-:Y:S01]  /*4890*/  IMAD.X R2, RZ, RZ, ~R2, P1 ;  /* 0x000000ffff027224 */ /* 0x000fe200008e0e02 */
[----:B------:R-:W-:-:S03]  /*48a0*/  ISETP.NE.U32.AND P1, PT, RZ, UR6, PT ;  /* 0x00000006ff007c0c */ /* 0x000fc6000bf25070 */
[----:B------:R-:W-:Y:S01]  /*48b0*/  IMAD R4, R2, UR4, RZ ;  /* 0x0000000402047c24 */ /* 0x000fe2000f8e02ff */
[----:B------:R-:W-:Y:S01]  /*48c0*/  ISETP.NE.AND.EX P1, PT, RZ, UR7, PT, P1 ;  /* 0x00000007ff007c0c */ /* 0x000fe2000bf25310 */
[----:B------:R-:W-:-:S04]  /*48d0*/  IMAD.MOV.U32 R2, RZ, RZ, R22 ;  /* 0x000000ffff027224 */ /* 0x000fc800078e0016 */
[----:B------:R-:W-:Y:S01]  /*48e0*/  IMAD.WIDE.U32 R2, R5, UR4, R2 ;  /* 0x0000000405027c25 */ /* 0x000fe2000f8e0002 */
[----:B------:R-:W-:-:S03]  /*48f0*/  ULDC UR4, c[0x0][0x618] ;  /* 0x0001860000047ab9 */ /* 0x000fc60000000800 */
[----:B------:R-:W-:Y:S01]  /*4900*/  IMAD R5, R5, UR5, R4 ;  /* 0x0000000505057c24 */ /* 0x000fe2000f8e0204 */
[----:B------:R-:W-:Y:S01]  /*4910*/  ULDC UR5, c[0x0][0x154] ;  /* 0x0000550000057ab9 */ /* 0x000fe20000000800 */
[----:B0-----:R-:W-:Y:S02]  /*4920*/  IMAD.MOV R4, RZ, RZ, -R14 ;  /* 0x000000ffff047224 */ /* 0x001fe400078e0a0e */
[----:B------:R-:W-:Y:S02]  /*4930*/  IMAD.IADD R3, R3, 0x1, R5 ;  /* 0x0000000103037824 */ /* 0x000fe400078e0205 */
[----:B-1----:R-:W-:Y:S01]  /*4940*/  IMAD R11, R12, R4, R11 ;  /* 0x000000040c0b7224 */ /* 0x002fe200078e020b */
[----:B------:R-:W-:Y:S02]  /*4950*/  I2FP.F32.U32 R4, R10 ;  /* 0x0000000a00047245 */ /* 0x000fe40000201000 */
[--C-:B------:R-:W-:Y:S02]  /*4960*/  SHF.R.U64 R12, R2, UR4, R3.reuse ;  /* 0x00000004020c7c19 */ /* 0x100fe40008001203 */
[----:B------:R-:W-:Y:S01]  /*4970*/  SHF.R.U32.HI R3, RZ, UR4, R3 ;  /* 0x00000004ff037c19 */ /* 0x000fe20008011603 */
[----:B------:R-:W-:Y:S01]  /*4980*/  FMUL R4, R4, UR5 ;  /* 0x0000000504047c20 */ /* 0x000fe20008400000 */
[----:B------:R-:W-:-:S02]  /*4990*/  ULDC UR4, c[0x0][0x608] ;  /* 0x0001820000047ab9 */ /* 0x000fc40000000800 */
[--C-:B------:R-:W-:Y:S01]  /*49a0*/  SHF.R.U64 R14, R12, UR4, R3.reuse ;  /* 0x000000040c0e7c19 */ /* 0x100fe20008001203 */
[----:B------:R0:W1:Y:S01]  /*49b0*/  F2I.U32.TRUNC.NTZ R20, R4 ;  /* 0x0000000400147305 */ /* 0x000062000020f000 */
[----:B------:R-:W-:Y:S01]  /*49c0*/  SHF.R.U32.HI R3, RZ, UR4, R3 ;  /* 0x00000004ff037c19 */ /* 0x000fe20008011603 */
[----:B------:R-:W-:-:S03]  /*49d0*/  ULDC UR4, c[0x0][0x658] ;  /* 0x0001960000047ab9 */ /* 0x000fc60000000800 */
[--C-:B------:R-:W-:Y:S02]  /*49e0*/  SHF.R.U64 R13, R14, UR4, R3.reuse ;  /* 0x000000040e0d7c19 */ /* 0x100fe40008001203 */
[----:B------:R-:W-:-:S03]  /*49f0*/  SHF.R.U32.HI R21, RZ, UR4, R3 ;  /* 0x00000004ff157c19 */ /* 0x000fc60008011603 */
[----:B------:R-:W-:Y:S02]  /*4a00*/  IMAD.MOV.U32 R2, RZ, RZ, R13 ;  /* 0x000000ffff027224 */ /* 0x000fe400078e000d */
[----:B------:R-:W-:Y:S01]  /*4a10*/  IMAD.MOV.U32 R3, RZ, RZ, R21 ;  /* 0x000000ffff037224 */ /* 0x000fe200078e0015 */
[----:B0-----:R-:W-:Y:S06]  /*4a20*/  @!P1 BRA `(.L_x_62) ;  /* 0x0000000000289947 */ /* 0x001fec0003800000 */
        /* <DEDUP_REMOVED lines=10> */
.L_x_62:
[----:B------:R-:W-:Y:S01]  /*4ad0*/  ISETP.NE.AND P1, PT, R23, 0x1, PT ;  /* 0x000000011700780c */ /* 0x000fe20003f25270 */
[----:B------:R-:W-:Y:S01]  /*4ae0*/  ULDC UR4, c[0x0][0x648] ;  /* 0x0001920000047ab9 */ /* 0x000fe20000000800 */
[----:B------:R-:W-:Y:S01]  /*4af0*/  LOP3.LUT R14, R14, UR29, RZ, 0xc0, !PT ;  /* 0x0000001d0e0e7c12 */ /* 0x000fe2000f8ec0ff */
[----:B-1----:R-:W-:Y:S01]  /*4b00*/  IMAD.MOV R20, RZ, RZ, -R20 ;  /* 0x000000ffff147224 */ /* 0x002fe200078e0a14 */
[----:B------:R-:W-:Y:S01]  /*4b10*/  SHF.R.U64 R3, R2, UR4, R3 ;  /* 0x0000000402037c19 */ /* 0x000fe20008001203 */
[----:B------:R-:W-:Y:S01]  /*4b20*/  ULDC UR4, c[0x0][0x638] ;  /* 0x00018e0000047ab9 */ /* 0x000fe20000000800 */
[----:B------:R-:W-:Y:S01]  /*4b30*/  LOP3.LUT R32, R12, UR13, RZ, 0xc0, !PT ;  /* 0x0000000d0c207c12 */ /* 0x000fe2000f8ec0ff */
[----:B------:R-:W-:Y:S02]  /*4b40*/  ULDC UR5, c[0x0][0x610] ;  /* 0x0001840000057ab9 */ /* 0x000fe40000000800 */
[----:B------:R-:W-:Y:S02]  /*4b50*/  IMAD.MOV R2, RZ, RZ, -R3 ;  /* 0x000000ffff027224 */ /* 0x000fe400078e0a03 */
[----:B------:R-:W-:-:S02]  /*4b60*/  IMAD R14, R3, UR21, R14 ;  /* 0x00000015030e7c24 */ /* 0x000fc4000f8e020e */
[----:B--2---:R-:W-:Y:S02]  /*4b70*/  @P1 IMAD R11, R15, R20, R10 ;  /* 0x000000140f0b1224 */ /* 0x004fe400078e020a */
[----:B------:R-:W-:Y:S01]  /*4b80*/  IMAD R13, R2, UR4, R13 ;  /* 0x00000004020d7c24 */ /* 0x000fe2000f8e020d */
[----:B------:R-:W-:Y:S01]  /*4b90*/  ULDC UR4, c[0x0][0x600] ;  /* 0x0001800000047ab9 */ /* 0x000fe20000000800 */
[----:B------:R-:W-:Y:S02]  /*4ba0*/  IMAD R11, R14, UR5, R11 ;  /* 0x000000050e0b7c24 */ /* 0x000fe4000f8e020b */
[----:B------:R-:W-:Y:S02]  /*4bb0*/  IMAD R32, R13, UR4, R32 ;  /* 0x000000040d207c24 */ /* 0x000fe4000f8e0220 */
[----:B------:R-:W-:-:S03]  /*4bc0*/  IMAD.MOV.U32 R3, RZ, RZ, 0x1 ;  /* 0x00000001ff037424 */ /* 0x000fc600078e00ff */
[----:B------:R-:W-:Y:S02]  /*4bd0*/  SEL R2, R32, R11, !P1 ;  /* 0x0000000b20027207 */ /* 0x000fe40004800000 */
[----:B------:R-:W-:-:S07]  /*4be0*/  SEL R32, R11, R32, !P1 ;  /* 0x000000200b207207 */ /* 0x000fce0004800000 */
.L_x_60:
[----:B------:R-:W-:Y:S05]  /*4bf0*/  BSYNC B1 ;  /* 0x0000000000017941 */ /* 0x000fea0003800000 */
.L_x_59:
[----:B------:R-:W-:-:S13]  /*4c00*/  LOP3.LUT P1, RZ, R3, 0xff, RZ, 0xc0, !PT ;  /* 0x000000ff03ff7812 */ /* 0x000fda000782c0ff */
[----:B------:R-:W-:Y:S05]  /*4c10*/  @P1 BRA `(.L_x_63) ;  /* 0xfffffff000b41947 */ /* 0x000fea000383ffff */
[----:B------:R-:W-:Y:S05]  /*4c20*/  BSYNC B0 ;  /* 0x0000000000007941 */ /* 0x000fea0003800000 */
.L_x_51:
[----:B------:R-:W-:-:S03]  /*4c30*/  UMOV UR4, 0xffffffff ;  /* 0xffffffff00047882 */ /* 0x000fc60000000000 */
[----:B------:R-:W-:Y:S05]  /*4c40*/  BRA.DIV UR4, `(.L_x_64) ;  /* 0x00000006046c7947 */ /* 0x000fea000b800000 */
[----:B------:R-:W-:-:S13]  /*4c50*/  ELECT P6, URZ, PT ;  /* 0x00000000003f782f */ /* 0x000fda00038c0000 */
.L_x_81:
[----:B------:R-:W-:Y:S04]  /*4c60*/  BSSY B0, `(.L_x_65) ;  /* 0x0000034000007945 */ /* 0x000fe80003800000 */
[----:B------:R-:W-:Y:S05]  /*4c70*/  @!P6 BRA `(.L_x_66) ;  /* 0x0000000000c8e947 */ /* 0x000fea0003800000 */
[----:B------:R-:W-:-:S04]  /*4c80*/  LOP3.LUT R18, R18, 0x2, RZ, 0xfc, !PT ;  /* 0x0000000212127812 */ /* 0x000fc800078efcff */
[----:B------:R-:W-:-:S13]  /*4c90*/  ISETP.NE.AND P0, PT, R18, 0x3, PT ;  /* 0x000000031200780c */ /* 0x000fda0003f05270 */
[----:B------:R-:W-:Y:S05]  /*4ca0*/  @!P0 BRA `(.L_x_67) ;  /* 0x0000000000048947 */ /* 0x000fea0003800000 */
[----:B------:R-:W-:Y:S01]  /*4cb0*/  BPT.TRAP 0x1 ;  /* 0x000000040000795c */ /* 0x000fe20000300000 */
.L_x_67:
[----:B------:R-:W0:Y:S01]  /*4cc0*/  S2R R3, SR_CgaCtaId ;  /* 0x0000000000037919 */ /* 0x000e220000008800 */
[----:B------:R-:W-:Y:S02]  /*4cd0*/  MOV R0, 0x400 ;  /* 0x0000040000007802 */ /* 0x000fe40000000f00 */
[----:B------:R-:W-:Y:S02]  /*4ce0*/  SHF.L.U32 R2, R6, 0x1f, RZ ;  /* 0x0000001f06027819 */ /* 0x000fe400000006ff */
[----:B0-----:R-:W-:-:S05]  /*4cf0*/  LEA R0, R3, R0, 0x18 ;  /* 0x0000000003007211 */ /* 0x001fca00078ec0ff */
[----:B------:R-:W-:-:S04]  /*4d00*/  VIADD R0, R0, 0x28 ;  /* 0x0000002800007836 */ /* 0x000fc80000000000 */
[C---:B------:R-:W-:Y:S02]  /*4d10*/  IMAD R5, R7.reuse, 0x8, R0 ;  /* 0x0000000807057824 */ /* 0x040fe400078e0200 */
[----:B------:R-:W-:Y:S02]  /*4d20*/  VIADD R7, R7, 0x1 ;  /* 0x0000000107077836 */ /* 0x000fe40000000000 */
[----:B------:R-:W0:Y:S03]  /*4d30*/  SYNCS.PHASECHK.TRANS64.TRYWAIT P0, [R5+URZ], R2 ;  /* 0x00000002050075a7 */ /* 0x000e26000800017f */
[----:B------:R-:W-:-:S04]  /*4d40*/  ISETP.NE.AND P1, PT, R7, 0x5, PT ;  /* 0x000000050700780c */ /* 0x000fc80003f25270 */
[----:B------:R-:W-:Y:S02]  /*4d50*/  SEL R3, RZ, 0x1, P1 ;  /* 0x00000001ff037807 */ /* 0x000fe40000800000 */
[----:B------:R-:W-:Y:S02]  /*4d60*/  SEL R7, R7, RZ, P1 ;  /* 0x000000ff07077207 */ /* 0x000fe40000800000 */
[----:B------:R-:W-:-:S03]  /*4d70*/  LOP3.LUT R6, R6, R3, RZ, 0x3c, !PT ;  /* 0x0000000306067212 */ /* 0x000fc600078e3cff */
[----:B------:R-:W-:Y:S01]  /*4d80*/  IMAD R9, R7, 0x8, R0 ;  /* 0x0000000807097824 */ /* 0x000fe200078e0200 */
[----:B------:R-:W-:Y:S01]  /*4d90*/  SHF.L.U32 R4, R6, 0x1f, RZ ;  /* 0x0000001f06047819 */ /* 0x000fe200000006ff */
[----:B0-----:R-:W-:Y:S06]  /*4da0*/  @!P0 BRA `(.L_x_68) ;  /* 0x0000000400348947 */ /* 0x001fec0003800000 */
.L_x_82:
[----:B------:R-:W1:Y:S01]  /*4db0*/  SYNCS.PHASECHK.TRANS64.TRYWAIT P0, [R9+URZ], R4 ;  /* 0x00000004090075a7 */ /* 0x000e62000800017f */
[----:B0-----:R-:W-:-:S05]  /*4dc0*/  VIADD R2, R7, 0x1 ;  /* 0x0000000107027836 */ /* 0x001fca0000000000 */
[----:B------:R-:W-:-:S04]  /*4dd0*/  ISETP.NE.AND P1, PT, R2, 0x5, PT ;  /* 0x000000050200780c */ /* 0x000fc80003f25270 */
[----:B------:R-:W-:Y:S02]  /*4de0*/  SEL R3, RZ, 0x1, P1 ;  /* 0x00000001ff037807 */ /* 0x000fe40000800000 */
[----:B------:R-:W-:Y:S02]  /*4df0*/  SEL R7, R2, RZ, P1 ;  /* 0x000000ff02077207 */ /* 0x000fe40000800000 */
[----:B------:R-:W-:-:S03]  /*4e00*/  LOP3.LUT R6, R6, R3, RZ, 0x3c, !PT ;  /* 0x0000000306067212 */ /* 0x000fc600078e3cff */
[----:B------:R-:W-:Y:S01]  /*4e10*/  IMAD R8, R7, 0x8, R0 ;  /* 0x0000000807087824 */ /* 0x000fe200078e0200 */
[----:B------:R-:W-:Y:S01]  /*4e20*/  SHF.L.U32 R5, R6, 0x1f, RZ ;  /* 0x0000001f06057819 */ /* 0x000fe200000006ff */
[----:B-1----:R-:W-:Y:S06]  /*4e30*/  @!P0 BRA `(.L_x_69) ;  /* 0x0000000400248947 */ /* 0x002fec0003800000 */
.L_x_83:
[----:B------:R-:W1:Y:S01]  /*4e40*/  SYNCS.PHASECHK.TRANS64.TRYWAIT P0, [R8+URZ], R5 ;  /* 0x00000005080075a7 */ /* 0x000e62000800017f */
[----:B------:R-:W-:-:S05]  /*4e50*/  VIADD R2, R7, 0x1 ;  /* 0x0000000107027836 */ /* 0x000fca0000000000 */
[----:B------:R-:W-:-:S04]  /*4e60*/  ISETP.NE.AND P1, PT, R2, 0x5, PT ;  /* 0x000000050200780c */ /* 0x000fc80003f25270 */
[----:B------:R-:W-:Y:S02]  /*4e70*/  SEL R3, RZ, 0x1, P1 ;  /* 0x00000001ff037807 */ /* 0x000fe40000800000 */
[----:B------:R-:W-:Y:S02]  /*4e80*/  SEL R7, R2, RZ, P1 ;  /* 0x000000ff02077207 */ /* 0x000fe40000800000 */
[----:B0-----:R-:W-:-:S03]  /*4e90*/  LOP3.LUT R9, R6, R3, RZ, 0x3c, !PT ;  /* 0x0000000306097212 */ /* 0x001fc600078e3cff */
[----:B------:R-:W-:Y:S01]  /*4ea0*/  IMAD R11, R7, 0x8, R0 ;  /* 0x00000008070b7824 */ /* 0x000fe200078e0200 */
[----:B------:R-:W-:Y:S01]  /*4eb0*/  SHF.L.U32 R6, R9, 0x1f, RZ ;  /* 0x0000001f09067819 */ /* 0x000fe200000006ff */
[----:B-1----:R-:W-:Y:S06]  /*4ec0*/  @!P0 BRA `(.L_x_70) ;  /* 0x0000000400148947 */ /* 0x002fec0003800000 */
.L_x_84:
[----:B------:R-:W1:Y:S01]  /*4ed0*/  SYNCS.PHASECHK.TRANS64.TRYWAIT P0, [R11+URZ], R6 ;  /* 0x000000060b0075a7 */ /* 0x000e62000800017f */
[----:B------:R-:W-:-:S05]  /*4ee0*/  VIADD R2, R7, 0x1 ;  /* 0x0000000107027836 */ /* 0x000fca0000000000 */
[----:B------:R-:W-:-:S04]  /*4ef0*/  ISETP.NE.AND P1, PT, R2, 0x5, PT ;  /* 0x000000050200780c */ /* 0x000fc80003f25270 */
[----:B------:R-:W-:Y:S02]  /*4f00*/  SEL R4, RZ, 0x1, P1 ;  /* 0x00000001ff047807 */ /* 0x000fe40000800000 */
[----:B------:R-:W-:Y:S02]  /*4f10*/  SEL R3, R2, RZ, P1 ;  /* 0x000000ff02037207 */ /* 0x000fe40000800000 */
[----:B------:R-:W-:Y:S01]  /*4f20*/  LOP3.LUT R4, R9, R4, RZ, 0x3c, !PT ;  /* 0x0000000409047212 */ /* 0x000fe200078e3cff */
[----:B-1----:R-:W-:Y:S06]  /*4f30*/  @!P0 BRA `(.L_x_71) ;  /* 0x00000004000c8947 */ /* 0x002fec0003800000 */
.L_x_85:
[----:B------:R-:W-:Y:S01]  /*4f40*/  IMAD R3, R3, 0x8, R0 ;  /* 0x0000000803037824 */ /* 0x000fe200078e0200 */
[----:B------:R-:W-:-:S07]  /*4f50*/  SHF.L.U32 R0, R4, 0x1f, RZ ;  /* 0x0000001f04007819 */ /* 0x000fce00000006ff */
.L_x_72:
[----:B--2---:R2:W3:Y:S02]  /*4f60*/  SYNCS.PHASECHK.TRANS64.TRYWAIT P0, [R3+URZ], R0 ;  /* 0x00000000030075a7 */ /* 0x0044e4000800017f */
[----:B---3--:R-:W-:Y:S05]  /*4f70*/  @!P0 NANOSLEEP.SYNCS 0x989680 ;  /* 0x009896800000895d */ /* 0x008fea0003900000 */
[----:B------:R-:W3:Y:S02]  /*4f80*/  @!P0 SYNCS.PHASECHK.TRANS64 P0, [R3+URZ], R0 ;  /* 0x00000000030085a7 */ /* 0x000ee4000800007f */
[----:B---3--:R-:W-:Y:S05]  /*4f90*/  @!P0 BRA `(.L_x_72) ;  /* 0xfffffffc00f08947 */ /* 0x008fea000383ffff */
.L_x_66:
[----:B------:R-:W-:Y:S05]  /*4fa0*/  BSYNC B0 ;  /* 0x0000000000007941 */ /* 0x000fea0003800000 */
.L_x_65:
[----:B------:R-:W-:Y:S05]  /*4fb0*/  EXIT ;  /* 0x000000000000794d */ /* 0x000fea0003800000 */
.L_x_15:
[----:B0-----:R-:W-:-:S04]  /*4fc0*/  IMAD.U32 R3, RZ, RZ, UR43 ;  /* 0x0000002bff037e24 */ /* 0x001fc8000f8e00ff */
[----:B------:R0:W1:Y:S03]  /*4fd0*/  SYNCS.PHASECHK.TRANS64.TRYWAIT P0, [R3+URZ+-0x8], R0 ;  /* 0xfffff800030075a7 */ /* 0x000066000800017f */
[----:B-1----:R-:W-:Y:S05]  /*4fe0*/  @!P0 NANOSLEEP.SYNCS 0x989680 ;  /* 0x009896800000895d */ /* 0x002fea0003900000 */
[----:B------:R-:W1:Y:S02]  /*4ff0*/  @!P0 SYNCS.PHASECHK.TRANS64 P0, [R3+URZ+-0x8], R0 ;  /* 0xfffff800030085a7 */ /* 0x000e64000800007f */
[----:B-1----:R-:W-:Y:S05]  /*5000*/  @!P0 BRA `(.L_x_15) ;  /* 0xfffffffc00ec8947 */ /* 0x002fea000383ffff */
[----:B------:R-:W-:Y:S05]  /*5010*/  BRA `(.L_x_73) ;  /* 0xffffffc400647947 */ /* 0x000fea000383ffff */
.L_x_20:
[----:B-1----:R1:W2:Y:S02]  /*5020*/  SYNCS.PHASECHK.TRANS64.TRYWAIT P1, [R3+URZ], R0 ;  /* 0x00000000030075a7 */ /* 0x0022a4000802017f */
[----:B--2---:R-:W-:Y:S05]  /*5030*/  @!P1 NANOSLEEP.SYNCS 0x989680 ;  /* 0x009896800000995d */ /* 0x004fea0003900000 */
[----:B------:R-:W2:Y:S02]  /*5040*/  @!P1 SYNCS.PHASECHK.TRANS64 P1, [R3+URZ], R0 ;  /* 0x00000000030095a7 */ /* 0x000ea4000802007f */
[----:B--2---:R-:W-:Y:S05]  /*5050*/  @!P1 BRA `(.L_x_20) ;  /* 0xfffffffc00f09947 */ /* 0x004fea000383ffff */
[----:B------:R-:W-:Y:S05]  /*5060*/  BRA `(.L_x_19) ;  /* 0xffffffc400d07947 */ /* 0x000fea000383ffff */
.L_x_25:
[----:B-1----:R-:W-:-:S04]  /*5070*/  IMAD.U32 R4, RZ, RZ, UR6 ;  /* 0x00000006ff047e24 */ /* 0x002fc8000f8e00ff */
[----:B------:R1:W2:Y:S03]  /*5080*/  SYNCS.PHASECHK.TRANS64.TRYWAIT P1, [R4+URZ], R3 ;  /* 0x00000003040075a7 */ /* 0x0002a6000802017f */
[----:B--2---:R-:W-:Y:S05]  /*5090*/  @!P1 NANOSLEEP.SYNCS 0x989680 ;  /* 0x009896800000995d */ /* 0x004fea0003900000 */
[----:B------:R-:W2:Y:S02]  /*50a0*/  @!P1 SYNCS.PHASECHK.TRANS64 P1, [R4+URZ], R3 ;  /* 0x00000003040095a7 */ /* 0x000ea4000802007f */
[----:B--2---:R-:W-:Y:S05]  /*50b0*/  @!P1 BRA `(.L_x_25) ;  /* 0xfffffffc00ec9947 */ /* 0x004fea000383ffff */
[----:B------:R-:W-:Y:S05]  /*50c0*/  BRA `(.L_x_24) ;  /* 0xffffffcc00d87947 */ /* 0x000fea000383ffff */
.L_x_31:
[----:B0-----:R-:W-:-:S04]  /*50d0*/  IMAD.U32 R3, RZ, RZ, UR43 ;  /* 0x0000002bff037e24 */ /* 0x001fc8000f8e00ff */
[----:B------:R0:W1:Y:S03]  /*50e0*/  SYNCS.PHASECHK.TRANS64.TRYWAIT P0, [R3+URZ+0x8], R0 ;  /* 0x00000800030075a7 */ /* 0x000066000800017f */
[----:B-1----:R-:W-:Y:S05]  /*50f0*/  @!P0 NANOSLEEP.SYNCS 0x989680 ;  /* 0x009896800000895d */ /* 0x002fea0003900000 */
[----:B------:R-:W1:Y:S02]  /*5100*/  @!P0 SYNCS.PHASECHK.TRANS64 P0, [R3+URZ+0x8], R0 ;  /* 0x00000800030085a7 */ /* 0x000e64000800007f */
[----:B-1----:R-:W-:Y:S05]  /*5110*/  @!P0 BRA `(.L_x_31) ;  /* 0xfffffffc00ec8947 */ /* 0x002fea000383ffff */
[----:B------:R-:W-:Y:S05]  /*5120*/  BRA `(.L_x_74) ;  /* 0xffffffd800587947 */ /* 0x000fea000383ffff */
.L_x_52:
[----:B------:R-:W-:Y:S01]  /*5130*/  BSSY B1, `(.L_x_75) ;  /* 0x0000006000017945 */ /* 0x000fe20003800000 */
[----:B------:R-:W-:-:S07]  /*5140*/  IMAD.MOV.U32 R15, RZ, RZ, -0x1 ;  /* 0xffffffffff0f7424 */ /* 0x000fce00078e00ff */
[----:B------:R-:W-:Y:S05]  /*5150*/  WARPSYNC.COLLECTIVE R15, `(.L_x_76) ;  /* 0x000000000f0c7348 */ /* 0x000fea0003c00000 */
[----:B------:R-:W-:Y:S02]  /*5160*/  ELECT P6, UR62, PT ;  /* 0x00000000003e782f */ /* 0x000fe400038c0000 */
[----:B------:R-:W-:Y:S01]  /*5170*/  MOV R14, UR62 ;  /* 0x0000003e000e7c02 */ /* 0x000fe20008000f00 */
[----:B------:R-:W-:Y:S10]  /*5180*/  ENDCOLLECTIVE ;  /* 0x000000000000791b */ /* 0x000ff40003800000 */
.L_x_76:
[----:B------:R-:W-:Y:S05]  /*5190*/  BSYNC B1 ;  /* 0x0000000000017941 */ /* 0x000fea0003800000 */
.L_x_75:
[----:B------:R-:W-:Y:S05]  /*51a0*/  BRA `(.L_x_77) ;  /* 0xffffffec005c7947 */ /* 0x000fea000383ffff */
.L_x_55:
[----:B-1----:R1:W2:Y:S02]  /*51b0*/  SYNCS.PHASECHK.TRANS64.TRYWAIT P1, [R11+URZ+0x28], R4 ;  /* 0x000028040b0075a7 */ /* 0x0022a4000802017f */
[----:B--2---:R-:W-:Y:S05]  /*51c0*/  @!P1 NANOSLEEP.SYNCS 0x989680 ;  /* 0x009896800000995d */ /* 0x004fea0003900000 */
[----:B------:R-:W2:Y:S02]  /*51d0*/  @!P1 SYNCS.PHASECHK.TRANS64 P1, [R11+URZ+0x28], R4 ;  /* 0x000028040b0095a7 */ /* 0x000ea4000802007f */
[----:B--2---:R-:W-:Y:S05]  /*51e0*/  @!P1 BRA `(.L_x_55) ;  /* 0xfffffffc00f09947 */ /* 0x004fea000383ffff */
[----:B------:R-:W-:Y:S05]  /*51f0*/  BRA `(.L_x_78) ;  /* 0xffffffec00907947 */ /* 0x000fea000383ffff */
.L_x_64:
[----:B------:R-:W-:Y:S01]  /*5200*/  BSSY B0, `(.L_x_79) ;  /* 0x0000006000007945 */ /* 0x000fe20003800000 */
[----:B------:R-:W-:-:S07]  /*5210*/  IMAD.MOV.U32 R15, RZ, RZ, -0x1 ;  /* 0xffffffffff0f7424 */ /* 0x000fce00078e00ff */
[----:B------:R-:W-:Y:S05]  /*5220*/  WARPSYNC.COLLECTIVE R15, `(.L_x_80) ;  /* 0x000000000f0c7348 */ /* 0x000fea0003c00000 */
[----:B------:R-:W-:Y:S02]  /*5230*/  ELECT P6, UR62, PT ;  /* 0x00000000003e782f */ /* 0x000fe400038c0000 */
[----:B------:R-:W-:Y:S01]  /*5240*/  MOV R14, UR62 ;  /* 0x0000003e000e7c02 */ /* 0x000fe20008000f00 */
[----:B------:R-:W-:Y:S10]  /*5250*/  ENDCOLLECTIVE ;  /* 0x000000000000791b */ /* 0x000ff40003800000 */
.L_x_80:
[----:B------:R-:W-:Y:S05]  /*5260*/  BSYNC B0 ;  /* 0x0000000000007941 */ /* 0x000fea0003800000 */
.L_x_79:
[----:B------:R-:W-:Y:S05]  /*5270*/  BRA `(.L_x_81) ;  /* 0xfffffff800787947 */ /* 0x000fea000383ffff */
.L_x_68:
[----:B0-----:R0:W1:Y:S02]  /*5280*/  SYNCS.PHASECHK.TRANS64.TRYWAIT P0, [R5+URZ], R2 ;  /* 0x00000002050075a7 */ /* 0x001064000800017f */
[----:B-1----:R-:W-:Y:S05]  /*5290*/  @!P0 NANOSLEEP.SYNCS 0x989680 ;  /* 0x009896800000895d */ /* 0x002fea0003900000 */
[----:B------:R-:W1:Y:S02]  /*52a0*/  @!P0 SYNCS.PHASECHK.TRANS64 P0, [R5+URZ], R2 ;  /* 0x00000002050085a7 */ /* 0x000e64000800007f */
[----:B-1----:R-:W-:Y:S05]  /*52b0*/  @!P0 BRA `(.L_x_68) ;  /* 0xfffffffc00f08947 */ /* 0x002fea000383ffff */
[----:B------:R-:W-:Y:S05]  /*52c0*/  BRA `(.L_x_82) ;  /* 0xfffffff800b87947 */ /* 0x000fea000383ffff */
.L_x_69:
[----:B0-----:R0:W1:Y:S02]  /*52d0*/  SYNCS.PHASECHK.TRANS64.TRYWAIT P0, [R9+URZ], R4 ;  /* 0x00000004090075a7 */ /* 0x001064000800017f */
[----:B-1----:R-:W-:Y:S05]  /*52e0*/  @!P0 NANOSLEEP.SYNCS 0x989680 ;  /* 0x009896800000895d */ /* 0x002fea0003900000 */
[----:B------:R-:W1:Y:S02]  /*52f0*/  @!P0 SYNCS.PHASECHK.TRANS64 P0, [R9+URZ], R4 ;  /* 0x00000004090085a7 */ /* 0x000e64000800007f */
[----:B-1----:R-:W-:Y:S05]  /*5300*/  @!P0 BRA `(.L_x_69) ;  /* 0xfffffffc00f08947 */ /* 0x002fea000383ffff */
[----:B------:R-:W-:Y:S05]  /*5310*/  BRA `(.L_x_83) ;  /* 0xfffffff800c87947 */ /* 0x000fea000383ffff */
.L_x_70:
[----:B0-----:R0:W1:Y:S02]  /*5320*/  SYNCS.PHASECHK.TRANS64.TRYWAIT P0, [R8+URZ], R5 ;  /* 0x00000005080075a7 */ /* 0x001064000800017f */
[----:B-1----:R-:W-:Y:S05]  /*5330*/  @!P0 NANOSLEEP.SYNCS 0x989680 ;  /* 0x009896800000895d */ /* 0x002fea0003900000 */
[----:B------:R-:W1:Y:S02]  /*5340*/  @!P0 SYNCS.PHASECHK.TRANS64 P0, [R8+URZ], R5 ;  /* 0x00000005080085a7 */ /* 0x000e64000800007f */
[----:B-1----:R-:W-:Y:S05]  /*5350*/  @!P0 BRA `(.L_x_70) ;  /* 0xfffffffc00f08947 */ /* 0x002fea000383ffff */
[----:B------:R-:W-:Y:S05]  /*5360*/  BRA `(.L_x_84) ;  /* 0xfffffff800d87947 */ /* 0x000fea000383ffff */
.L_x_71:
[----:B-1----:R1:W2:Y:S02]  /*5370*/  SYNCS.PHASECHK.TRANS64.TRYWAIT P0, [R11+URZ], R6 ;  /* 0x000000060b0075a7 */ /* 0x0022a4000800017f */
[----:B--2---:R-:W-:Y:S05]  /*5380*/  @!P0 NANOSLEEP.SYNCS 0x989680 ;  /* 0x009896800000895d */ /* 0x004fea0003900000 */
[----:B------:R-:W2:Y:S02]  /*5390*/  @!P0 SYNCS.PHASECHK.TRANS64 P0, [R11+URZ], R6 ;  /* 0x000000060b0085a7 */ /* 0x000ea4000800007f */
[----:B--2---:R-:W-:Y:S05]  /*53a0*/  @!P0 BRA `(.L_x_71) ;  /* 0xfffffffc00f08947 */ /* 0x004fea000383ffff */
[----:B------:R-:W-:Y:S05]  /*53b0*/  BRA `(.L_x_85) ;  /* 0xfffffff800e07947 */ /* 0x000fea000383ffff */
.L_x_86:
[----:B------:R-:W-:-:S00]  /*53c0*/  BRA `(.L_x_86) ;  /* 0xfffffffc00fc7947 */ /* 0x000fc0000383ffff */
[----:B------:R-:W-:-:S00]  /*53d0*/  NOP ;  /* 0x0000000000007918 */ /* 0x000fc00000000000 */
        /* <DEDUP_REMOVED lines=10> */
.L_x_87:


//--------------------- .nv.global.init           --------------------------
	.section	.nv.global.init,"aw",@progbits
.nv.global.init:
	.type		$str$22,@object
	.size		$str$22,($str$23 - $str$22)
$str$22:
        /*0000*/ 	.byte	0x6b, 0x5f, 0x74, 0x69, 0x6c, 0x65, 0x5f, 0x63, 0x6f, 0x75, 0x6e, 0x74, 0x20, 0x3e, 0x3d, 0x20
        /*0010*/ 	.byte	0x31, 0x00
	.type		$str$23,@object
	.size		$str$23,(__unnamed_1 - $str$23)
$str$23:
        /*0012*/ 	.byte	0x2f, 0x74, 0x6d, 0x70, 0x2f, 0x63, 0x75, 0x74, 0x6c, 0x61, 0x73, 0x73, 0x5f, 0x73, 0x77, 0x65
        /*0022*/ 	.byte	0x65, 0x70, 0x5f, 0x73, 0x72, 0x63, 0x2f, 0x69, 0x6e, 0x63, 0x6c, 0x75, 0x64, 0x65, 0x2f, 0x63
        /*0032*/ 	.byte	0x75, 0x74, 0x6c, 0x61, 0x73, 0x73, 0x2f, 0x67, 0x65, 0x6d, 0x6d, 0x2f, 0x63, 0x6f, 0x6c, 0x6c
        /*0042*/ 	.byte	0x65, 0x63, 0x74, 0x69, 0x76, 0x65, 0x2f, 0x73, 0x6d, 0x39, 0x30, 0x5f, 0x6d, 0x6d, 0x61, 0x5f
        /*0052*/ 	.byte	0x74, 0x6d, 0x61, 0x5f, 0x67, 0x6d, 0x6d, 0x61, 0x5f, 0x73, 0x73, 0x5f, 0x77, 0x61, 0x72, 0x70
        /*0062*/ 	.byte	0x73, 0x70, 0x65, 0x63, 0x69, 0x61, 0x6c, 0x69, 0x7a, 0x65, 0x64, 0x2e, 0x68, 0x70, 0x70, 0x00
	.type		__unnamed_1,@object
	.size		__unnamed_1,(.L_0 - __unnamed_1)
__unnamed_1:
        /*0072*/ 	.byte	0x76, 0x6f, 0x69, 0x64, 0x20, 0x63, 0x75, 0x74, 0x6c, 0x61, 0x73, 0x73, 0x3a, 0x3a, 0x67, 0x65
        /* <DEDUP_REMOVED lines=179> */
        /*0bb2*/ 	.byte	0x74, 0x79, 0x5d, 0x00
.L_0:


//--------------------- .nv.shared._ZN7cutlass13device_kernelINS_4gemm6kernel13GemmUniversalIN4cute5tupleIJiiiiEEENS1_10collective13CollectiveMmaINS1_34MainloopSm90TmaGmmaWarpSpecializedILi5ENS5_IJNS4_1CILi1EEESB_SB_EEENS1_32KernelTmaWarpSpecializedPingpongEEENS5_IJNSA_ILi64EEENSA_ILi16EEENSA_ILi256EEEEEENS_6half_tENS5_IJlSB_lEEESJ_SK_NS4_8TiledMMAINS4_8MMA_AtomIJNS4_4SM904GMMA25MMA_64x16x16_F32F16F16_SSILNSO_5MajorE0ELSQ_0ELNSO_7ScaleInE1ELSR_1EEEEEENS4_6LayoutISC_NS5_IJNSA_ILi0EEESV_SV_EEEEENS5_IJNS4_10UnderscoreESY_SY_EEEEENS4_13SM90_TMA_LOADENS4_14ComposedLayoutINS4_7SwizzleILi3ELi4ELi3EEENS4_18smem_ptr_flag_bitsILi16EEENSU_INS5_IJNSA_ILi8EEESF_EEENS5_IJSF_SB_EEEEEEEvNS4_8identityES11_S1B_vS1C_EENS_8epilogue10collective6detail29Sm90TmaWarpSpecializedAdapterINS1F_15DefaultEpilogueISJ_SK_SK_NS1E_6thread17LinearCombinationISJ_Li1EffLNS1J_9ScaleType4KindE0ELNS_15FloatRoundStyleE2ESJ_EENS1_15EpilogueDefaultEEEEEvvEEEEvNT_6ParamsE --------------------------
	.section	.nv.shared._ZN7cutlass13device_kernelINS_4gemm6kernel13GemmUniversalIN4cute5tupleIJiiiiEEENS1_10collective13CollectiveMmaINS1_34MainloopSm90TmaGmmaWarpSpecializedILi5ENS5_IJNS4_1CILi1EEESB_SB_EEENS1_32KernelTmaWarpSpecializedPingpongEEENS5_IJNSA_ILi64EEENSA_ILi16EEENSA_ILi256EEEEEENS_6half_tENS5_IJlSB_lEEESJ_SK_NS4_8TiledMMAINS4_8MMA_AtomIJNS4_4SM904GMMA25MMA_64x16x16_F32F16F16_SSILNSO_5MajorE0ELSQ_0ELNSO_7ScaleInE1ELSR_1EEEEEENS4_6LayoutISC_NS5_IJNSA_ILi0EEESV_SV_EEEEENS5_IJNS4_10UnderscoreESY_SY_EEEEENS4_13SM90_TMA_LOADENS4_14ComposedLayoutINS4_7SwizzleILi3ELi4ELi3EEENS4_18smem_ptr_flag_bitsILi16EEENSU_INS5_IJNSA_ILi8EEESF_EEENS5_IJSF_SB_EEEEEEEvNS4_8identityES11_S1B_vS1C_EENS_8epilogue10collective6detail29Sm90TmaWarpSpecializedAdapterINS1F_15DefaultEpilogueISJ_SK_SK_NS1E_6thread17LinearCombinationISJ_Li1EffLNS1J_9ScaleType4KindE0ELNS_15FloatRoundStyleE2ESJ_EENS1_15EpilogueDefaultEEEEEvvEEEEvNT_6ParamsE,"aw",@nobits
	.sectionflags	@""
	.align	16
	.zero		1024


//--------------------- .nv.shared.reserved.0     --------------------------
	.section	.nv.shared.reserved.0,"aw",@nobits
	.weak		__nv_reservedSMEM_offset_0_alias
	.size		__nv_reservedSMEM_offset_0_alias, 0, 0
	.other		__nv_reservedSMEM_offset_0_alias,@"STO_CUDA_RESERVED_SHARED STV_DEFAULT"
__nv_reservedSMEM_offset_0_alias:
	.zero		0


//--------------------- .nv.global                --------------------------
	.section	.nv.global,"aw",@nobits
.nv.global:
	.type		_ZN39_INTERNAL_64a5ba7b_4_k_cu_7f8c669a_43054cute1_E,@object
	.size		_ZN39_INTERNAL_64a5ba7b_4_k_cu_7f8c669a_43054cute1_E,(_ZN39_INTERNAL_64a5ba7b_4_k_cu_7f8c669a_43054cuda3std3__45__cpo6cbeginE - _ZN39_INTERNAL_64a5ba7b_4_k_cu_7f8c669a_43054cute1_E)
_ZN39_INTERNAL_64a5ba7b_4_k_cu_7f8c669a_43054cute1_E:
	.zero		1
	.type		_ZN39_INTERNAL_64a5ba7b_4_k_cu_7f8c669a_43054cuda3std3__45__cpo6cbeginE,@object
	.size		_ZN39_INTERNAL_64a5ba7b_4_k_cu_7f8c669a_43054cuda3std3__45__cpo6cbeginE,(_ZN39_INTERNAL_64a5ba7b_4_k_cu_7f8c669a_43054cuda3std3__48in_placeE - _ZN39_INTERNAL_64a5ba7b_4_k_cu_7f8c669a_43054cuda3std3__45__cpo6cbeginE)
_ZN39_INTERNAL_64a5ba7b_4_k_cu_7f8c669a_43054cuda3std3__45__cpo6cbeginE:
	.zero		1
	.type		_ZN39_INTERNAL_64a5ba7b_4_k_cu_7f8c669a_43054cuda3std3__48in_placeE,@object
	.size		_ZN39_INTERNAL_64a5ba7b_4_k_cu_7f8c669a_43054cuda3std3__48in_placeE,(_ZN39_INTERNAL_64a5ba7b_4_k_cu_7f8c669a_43054cuda3std6ranges3__45__cpo9iter_moveE - _ZN39_INTERNAL_64a5ba7b_4_k_cu_7f8c669a_43054cuda3std3__48in_placeE)
_ZN39_INTERNAL_64a5ba7b_4_k_cu_7f8c669a_43054cuda3std3__48in_placeE:
	.zero		1
	.type		_ZN39_INTERNAL_64a5ba7b_4_k_cu_7f8c669a_43054cuda3std6ranges3__45__cpo9iter_moveE,@object
	.size		_ZN39_INTERNAL_64a5ba7b_4_k_cu_7f8c669a_43054cuda3std6ranges3__45__cpo9iter_moveE,(_ZN39_INTERNAL_64a5ba7b_4_k_cu_7f8c669a_43054cuda3std3__45__cpo5beginE - _ZN39_INTERNAL_64a5ba7b_4_k_cu_7f8c669a_43054cuda3std6ranges3__45__cpo9iter_moveE)
_ZN39_INTERNAL_64a5ba7b_4_k_cu_7f8c669a_43054cuda3std6ranges3__45__cpo9iter_moveE:
	.zero		1
	.type		_ZN39_INTERNAL_64a5ba7b_4_k_cu_7f8c669a_43054cuda3std3__45__cpo5beginE,@object
	.size		_ZN39_INTERNAL_64a5ba7b_4_k_cu_7f8c669a_43054cuda3std3__45__cpo5beginE,(_ZN39_INTERNAL_64a5ba7b_4_k_cu_7f8c669a_43054cuda3std3__441_GLOBAL__N__64a5ba7b_4_k_cu_7f8c669a_43056ignoreE - _ZN39_INTERNAL_64a5ba7b_4_k_cu_7f8c669a_43054cuda3std3__45__cpo5beginE)
_ZN39_INTERNAL_64a5ba7b_4_k_cu_7f8c669a_43054cuda3std3__45__cpo5beginE:
	.zero		1
	.type		_ZN39_INTERNAL_64a5ba7b_4_k_cu_7f8c669a_43054cuda3std3__441_GLOBAL__N__64a5ba7b_4_k_cu_7f8c669a_43056ignoreE,@object
	.size		_ZN39_INTERNAL_64a5ba7b_4_k_cu_7f8c669a_43054cuda3std3__441_GLOBAL__N__64a5ba7b_4_k_cu_7f8c669a_43056ignoreE,(_ZN39_INTERNAL_64a5ba7b_4_k_cu_7f8c669a_43054cute7productE - _ZN39_INTERNAL_64a5ba7b_4_k_cu_7f8c669a_43054cuda3std3__441_GLOBAL__N__64a5ba7b_4_k_cu_7f8c669a_43056ignoreE)
_ZN39_INTERNAL_64a5ba7b_4_k_cu_7f8c669a_43054cuda3std3__441_GLOBAL__N__64a5ba7b_4_k_cu_7f8c669a_43056ignoreE:
	.zero		1
	.type		_ZN39_INTERNAL_64a5ba7b_4_k_cu_7f8c669a_43054cute7productE,@object
	.size		_ZN39_INTERNAL_64a5ba7b_4_k_cu_7f8c669a_43054cute7productE,(_ZN39_INTERNAL_64a5ba7b_4_k_cu_7f8c669a_43054cuda3std3__45__cpo3endE - _ZN39_INTERNAL_64a5ba7b_4_k_cu_7f8c669a_43054cute7productE)
_ZN39_INTERNAL_64a5ba7b_4_k_cu_7f8c669a_43054cute7productE:
	.zero		1
	.type		_ZN39_INTERNAL_64a5ba7b_4_k_cu_7f8c669a_43054cuda3std3__45__cpo3endE,@object
	.size		_ZN39_INTERNAL_64a5ba7b_4_k_cu_7f8c669a_43054cuda3std3__45__cpo3endE,(_ZN39_INTERNAL_64a5ba7b_4_k_cu_7f8c669a_43054cuda3std3__419piecewise_constructE - _ZN39_INTERNAL_64a5ba7b_4_k_cu_7f8c669a_43054cuda3std3__45__cpo3endE)
_ZN39_INTERNAL_64a5ba7b_4_k_cu_7f8c669a_43054cuda3std3__45__cpo3endE:
	.zero		1
	.type		_ZN39_INTERNAL_64a5ba7b_4_k_cu_7f8c669a_43054cuda3std3__419piecewise_constructE,@object
	.size		_ZN39_INTERNAL_64a5ba7b_4_k_cu_7f8c669a_43054cuda3std3__419piecewise_constructE,(_ZN39_INTERNAL_64a5ba7b_4_k_cu_7f8c669a_43054cuda3std3__45__cpo4cendE - _ZN39_INTERNAL_64a5ba7b_4_k_cu_7f8c669a_43054cuda3std3__419piecewise_constructE)
_ZN39_INTERNAL_64a5ba7b_4_k_cu_7f8c669a_43054cuda3std3__419piecewise_constructE:
	.zero		1
	.type		_ZN39_INTERNAL_64a5ba7b_4_k_cu_7f8c669a_43054cuda3std3__45__cpo4cendE,@object
	.size		_ZN39_INTERNAL_64a5ba7b_4_k_cu_7f8c669a_43054cuda3std3__45__cpo4cendE,(_ZN39_INTERNAL_64a5ba7b_4_k_cu_7f8c669a_43054cuda3std6ranges3__45__cpo4swapE - _ZN39_INTERNAL_64a5ba7b_4_k_cu_7f8c669a_43054cuda3std3__45__cpo4cendE)
_ZN39_INTERNAL_64a5ba7b_4_k_cu_7f8c669a_43054cuda3std3__45__cpo4cendE:
	.zero		1
	.type		_ZN39_INTERNAL_64a5ba7b_4_k_cu_7f8c669a_43054cuda3std6ranges3__45__cpo4swapE,@object
	.size		_ZN39_INTERNAL_64a5ba7b_4_k_cu_7f8c669a_43054cuda3std6ranges3__45__cpo4swapE,(.L_8 - _ZN39_INTERNAL_64a5ba7b_4_k_cu_7f8c669a_43054cuda3std6ranges3__45__cpo4swapE)
_ZN39_INTERNAL_64a5ba7b_4_k_cu_7f8c669a_43054cuda3std6ranges3__45__cpo4swapE:
	.zero		1
.L_8:


//--------------------- .nv.constant0._ZN7cutlass13device_kernelINS_4gemm6kernel13GemmUniversalIN4cute5tupleIJiiiiEEENS1_10collective13CollectiveMmaINS1_34MainloopSm90TmaGmmaWarpSpecializedILi5ENS5_IJNS4_1CILi1EEESB_SB_EEENS1_32KernelTmaWarpSpecializedPingpongEEENS5_IJNSA_ILi64EEENSA_ILi16EEENSA_ILi256EEEEEENS_6half_tENS5_IJlSB_lEEESJ_SK_NS4_8TiledMMAINS4_8MMA_AtomIJNS4_4SM904GMMA25MMA_64x16x16_F32F16F16_SSILNSO_5MajorE0ELSQ_0ELNSO_7ScaleInE1ELSR_1EEEEEENS4_6LayoutISC_NS5_IJNSA_ILi0EEESV_SV_EEEEENS5_IJNS4_10UnderscoreESY_SY_EEEEENS4_13SM90_TMA_LOADENS4_14ComposedLayoutINS4_7SwizzleILi3ELi4ELi3EEENS4_18smem_ptr_flag_bitsILi16EEENSU_INS5_IJNSA_ILi8EEESF_EEENS5_IJSF_SB_EEEEEEEvNS4_8identityES11_S1B_vS1C_EENS_8epilogue10collective6detail29Sm90TmaWarpSpecializedAdapterINS1F_15DefaultEpilogueISJ_SK_SK_NS1E_6thread17LinearCombinationISJ_Li1EffLNS1J_9ScaleType4KindE0ELNS_15FloatRoundStyleE2ESJ_EENS1_15EpilogueDefaultEEEEEvvEEEEvNT_6ParamsE --------------------------
	.section	.nv.constant0._ZN7cutlass13device_kernelINS_4gemm6kernel13GemmUniversalIN4cute5tupleIJiiiiEEENS1_10collective13CollectiveMmaINS1_34MainloopSm90TmaGmmaWarpSpecializedILi5ENS5_IJNS4_1CILi1EEESB_SB_EEENS1_32KernelTmaWarpSpecializedPingpongEEENS5_IJNSA_ILi64EEENSA_ILi16EEENSA_ILi256EEEEEENS_6half_tENS5_IJlSB_lEEESJ_SK_NS4_8TiledMMAINS4_8MMA_AtomIJNS4_4SM904GMMA25MMA_64x16x16_F32F16F16_SSILNSO_5MajorE0ELSQ_0ELNSO_7ScaleInE1ELSR_1EEEEEENS4_6LayoutISC_NS5_IJNSA_ILi0EEESV_SV_EEEEENS5_IJNS4_10UnderscoreESY_SY_EEEEENS4_13SM90_TMA_LOADENS4_14ComposedLayoutINS4_7SwizzleILi3ELi4ELi3EEENS4_18smem_ptr_flag_bitsILi16EEENSU_INS5_IJNSA_ILi8EEESF_EEENS5_IJSF_SB_EEEEEEEvNS4_8identityES11_S1B_vS1C_EENS_8epilogue10collective6detail29Sm90TmaWarpSpecializedAdapterINS1F_15DefaultEpilogueISJ_SK_SK_NS1E_6thread17LinearCombinationISJ_Li1EffLNS1J_9ScaleType4KindE0ELNS_15FloatRoundStyleE2ESJ_EENS1_15EpilogueDefaultEEEEEvvEEEEvNT_6ParamsE,"a",@progbits
	.sectionflags	@""
	.align	4
.nv.constant0._ZN7cutlass13device_kernelINS_4gemm6kernel13GemmUniversalIN4cute5tupleIJiiiiEEENS1_10collective13CollectiveMmaINS1_34MainloopSm90TmaGmmaWarpSpecializedILi5ENS5_IJNS4_1CILi1EEESB_SB_EEENS1_32KernelTmaWarpSpecializedPingpongEEENS5_IJNSA_ILi64EEENSA_ILi16EEENSA_ILi256EEEEEENS_6half_tENS5_IJlSB_lEEESJ_SK_NS4_8TiledMMAINS4_8MMA_AtomIJNS4_4SM904GMMA25MMA_64x16x16_F32F16F16_SSILNSO_5MajorE0ELSQ_0ELNSO_7ScaleInE1ELSR_1EEEEEENS4_6LayoutISC_NS5_IJNSA_ILi0EEESV_SV_EEEEENS5_IJNS4_10UnderscoreESY_SY_EEEEENS4_13SM90_TMA_LOADENS4_14ComposedLayoutINS4_7SwizzleILi3ELi4ELi3EEENS4_18smem_ptr_flag_bitsILi16EEENSU_INS5_IJNSA_ILi8EEESF_EEENS5_IJSF_SB_EEEEEEEvNS4_8identityES11_S1B_vS1C_EENS_8epilogue10collective6detail29Sm90TmaWarpSpecializedAdapterINS1F_15DefaultEpilogueISJ_SK_SK_NS1E_6thread17LinearCombinationISJ_Li1EffLNS1J_9ScaleType4KindE0ELNS_15FloatRoundStyleE2ESJ_EENS1_15EpilogueDefaultEEEEEvvEEEEvNT_6ParamsE:
	.zero		1664


//--------------------- SYMBOLS --------------------------

	.type		.nv.reservedSmem.offset0,@object
	.size		.nv.reservedSmem.offset0,0x4
	.type		__assertfail,@function
